//
// Generated by NVIDIA NVVM Compiler
//
// Compiler Build ID: CL-36424714
// Cuda compilation tools, release 13.0, V13.0.88
// Based on NVVM 20.0.0
//

.version 9.0
.target sm_100
.address_size 64

	// .globl	_Z7initRNGP17curandStateXORWOWj
.global .align 4 .b8 precalc_xorwow_matrix[102400];
.global .align 4 .b8 precalc_xorwow_offset_matrix[102400];
.global .align 4 .b8 mrg32k3aM1[2304];
.global .align 4 .b8 mrg32k3aM2[2304];
.global .align 4 .b8 mrg32k3aM1SubSeq[2016];
.global .align 4 .b8 mrg32k3aM2SubSeq[2016];
.global .align 4 .b8 mrg32k3aM1Seq[2304];
.global .align 4 .b8 mrg32k3aM2Seq[2304];
.const .align 8 .b8 __cr_lgamma_table[72];

.visible .entry _Z7initRNGP17curandStateXORWOWj(
	.param .u64 .ptr .align 1 _Z7initRNGP17curandStateXORWOWj_param_0,
	.param .u32 _Z7initRNGP17curandStateXORWOWj_param_1
)
{
	.reg .pred 	%p<24>;
	.reg .b32 	%r<409>;
	.reg .b64 	%rd<18>;

	ld.param.u64 	%rd8, [_Z7initRNGP17curandStateXORWOWj_param_0];
	ld.param.u32 	%r182, [_Z7initRNGP17curandStateXORWOWj_param_1];
	cvta.to.global.u64 	%rd9, %rd8;
	mov.u32 	%r183, %ctaid.x;
	mov.u32 	%r184, %ntid.x;
	mov.u32 	%r185, %tid.x;
	mad.lo.s32 	%r186, %r183, %r184, %r185;
	cvt.s64.s32 	%rd17, %r186;
	mul.wide.s32 	%rd10, %r186, 48;
	add.s64 	%rd2, %rd9, %rd10;
	xor.b32  	%r187, %r182, -1429050551;
	mul.lo.s32 	%r188, %r187, 1099087573;
	add.s32 	%r189, %r188, -638133224;
	add.s32 	%r190, %r188, 123456789;
	st.global.v2.u32 	[%rd2], {%r189, %r190};
	xor.b32  	%r191, %r188, 362436069;
	mov.b32 	%r192, -123459836;
	st.global.v2.u32 	[%rd2+8], {%r191, %r192};
	add.s32 	%r193, %r188, 5783321;
	mov.b32 	%r194, -589760388;
	st.global.v2.u32 	[%rd2+16], {%r194, %r193};
	setp.eq.s32 	%p1, %r186, 0;
	@%p1 bra 	$L__BB0_42;
	mov.b32 	%r315, 0;
	mov.u64 	%rd12, precalc_xorwow_matrix;
$L__BB0_2:
	and.b64  	%rd4, %rd17, 3;
	setp.eq.s64 	%p2, %rd4, 0;
	@%p2 bra 	$L__BB0_41;
	mul.wide.u32 	%rd11, %r315, 3200;
	add.s64 	%rd5, %rd12, %rd11;
	cvt.u32.u64 	%r2, %rd4;
	mov.b32 	%r316, 0;
$L__BB0_4:
	mov.b32 	%r329, 0;
	mov.u32 	%r330, %r329;
	mov.u32 	%r331, %r329;
	mov.u32 	%r332, %r329;
	mov.u32 	%r333, %r329;
	mov.u32 	%r322, %r329;
$L__BB0_5:
	mul.wide.u32 	%rd13, %r322, 4;
	add.s64 	%rd14, %rd2, %rd13;
	ld.global.u32 	%r10, [%rd14+4];
	shl.b32 	%r11, %r322, 5;
	mov.b32 	%r328, 0;
$L__BB0_6:
	.pragma "nounroll";
	shr.u32 	%r199, %r10, %r328;
	and.b32  	%r200, %r199, 1;
	setp.eq.b32 	%p3, %r200, 1;
	not.pred 	%p4, %p3;
	add.s32 	%r201, %r11, %r328;
	mul.lo.s32 	%r202, %r201, 5;
	mul.wide.u32 	%rd15, %r202, 4;
	add.s64 	%rd6, %rd5, %rd15;
	@%p4 bra 	$L__BB0_8;
	ld.global.u32 	%r203, [%rd6];
	xor.b32  	%r333, %r333, %r203;
	ld.global.u32 	%r204, [%rd6+4];
	xor.b32  	%r332, %r332, %r204;
	ld.global.u32 	%r205, [%rd6+8];
	xor.b32  	%r331, %r331, %r205;
	ld.global.u32 	%r206, [%rd6+12];
	xor.b32  	%r330, %r330, %r206;
	ld.global.u32 	%r207, [%rd6+16];
	xor.b32  	%r329, %r329, %r207;
$L__BB0_8:
	and.b32  	%r209, %r199, 2;
	setp.eq.s32 	%p5, %r209, 0;
	@%p5 bra 	$L__BB0_10;
	ld.global.u32 	%r210, [%rd6+20];
	xor.b32  	%r333, %r333, %r210;
	ld.global.u32 	%r211, [%rd6+24];
	xor.b32  	%r332, %r332, %r211;
	ld.global.u32 	%r212, [%rd6+28];
	xor.b32  	%r331, %r331, %r212;
	ld.global.u32 	%r213, [%rd6+32];
	xor.b32  	%r330, %r330, %r213;
	ld.global.u32 	%r214, [%rd6+36];
	xor.b32  	%r329, %r329, %r214;
$L__BB0_10:
	and.b32  	%r216, %r199, 4;
	setp.eq.s32 	%p6, %r216, 0;
	@%p6 bra 	$L__BB0_12;
	ld.global.u32 	%r217, [%rd6+40];
	xor.b32  	%r333, %r333, %r217;
	ld.global.u32 	%r218, [%rd6+44];
	xor.b32  	%r332, %r332, %r218;
	ld.global.u32 	%r219, [%rd6+48];
	xor.b32  	%r331, %r331, %r219;
	ld.global.u32 	%r220, [%rd6+52];
	xor.b32  	%r330, %r330, %r220;
	ld.global.u32 	%r221, [%rd6+56];
	xor.b32  	%r329, %r329, %r221;
$L__BB0_12:
	and.b32  	%r223, %r199, 8;
	setp.eq.s32 	%p7, %r223, 0;
	@%p7 bra 	$L__BB0_14;
	ld.global.u32 	%r224, [%rd6+60];
	xor.b32  	%r333, %r333, %r224;
	ld.global.u32 	%r225, [%rd6+64];
	xor.b32  	%r332, %r332, %r225;
	ld.global.u32 	%r226, [%rd6+68];
	xor.b32  	%r331, %r331, %r226;
	ld.global.u32 	%r227, [%rd6+72];
	xor.b32  	%r330, %r330, %r227;
	ld.global.u32 	%r228, [%rd6+76];
	xor.b32  	%r329, %r329, %r228;
$L__BB0_14:
	and.b32  	%r230, %r199, 16;
	setp.eq.s32 	%p8, %r230, 0;
	@%p8 bra 	$L__BB0_16;
	ld.global.u32 	%r231, [%rd6+80];
	xor.b32  	%r333, %r333, %r231;
	ld.global.u32 	%r232, [%rd6+84];
	xor.b32  	%r332, %r332, %r232;
	ld.global.u32 	%r233, [%rd6+88];
	xor.b32  	%r331, %r331, %r233;
	ld.global.u32 	%r234, [%rd6+92];
	xor.b32  	%r330, %r330, %r234;
	ld.global.u32 	%r235, [%rd6+96];
	xor.b32  	%r329, %r329, %r235;
$L__BB0_16:
	and.b32  	%r237, %r199, 32;
	setp.eq.s32 	%p9, %r237, 0;
	@%p9 bra 	$L__BB0_18;
	ld.global.u32 	%r238, [%rd6+100];
	xor.b32  	%r333, %r333, %r238;
	ld.global.u32 	%r239, [%rd6+104];
	xor.b32  	%r332, %r332, %r239;
	ld.global.u32 	%r240, [%rd6+108];
	xor.b32  	%r331, %r331, %r240;
	ld.global.u32 	%r241, [%rd6+112];
	xor.b32  	%r330, %r330, %r241;
	ld.global.u32 	%r242, [%rd6+116];
	xor.b32  	%r329, %r329, %r242;
$L__BB0_18:
	and.b32  	%r244, %r199, 64;
	setp.eq.s32 	%p10, %r244, 0;
	@%p10 bra 	$L__BB0_20;
	ld.global.u32 	%r245, [%rd6+120];
	xor.b32  	%r333, %r333, %r245;
	ld.global.u32 	%r246, [%rd6+124];
	xor.b32  	%r332, %r332, %r246;
	ld.global.u32 	%r247, [%rd6+128];
	xor.b32  	%r331, %r331, %r247;
	ld.global.u32 	%r248, [%rd6+132];
	xor.b32  	%r330, %r330, %r248;
	ld.global.u32 	%r249, [%rd6+136];
	xor.b32  	%r329, %r329, %r249;
$L__BB0_20:
	and.b32  	%r251, %r199, 128;
	setp.eq.s32 	%p11, %r251, 0;
	@%p11 bra 	$L__BB0_22;
	ld.global.u32 	%r252, [%rd6+140];
	xor.b32  	%r333, %r333, %r252;
	ld.global.u32 	%r253, [%rd6+144];
	xor.b32  	%r332, %r332, %r253;
	ld.global.u32 	%r254, [%rd6+148];
	xor.b32  	%r331, %r331, %r254;
	ld.global.u32 	%r255, [%rd6+152];
	xor.b32  	%r330, %r330, %r255;
	ld.global.u32 	%r256, [%rd6+156];
	xor.b32  	%r329, %r329, %r256;
$L__BB0_22:
	and.b32  	%r258, %r199, 256;
	setp.eq.s32 	%p12, %r258, 0;
	@%p12 bra 	$L__BB0_24;
	ld.global.u32 	%r259, [%rd6+160];
	xor.b32  	%r333, %r333, %r259;
	ld.global.u32 	%r260, [%rd6+164];
	xor.b32  	%r332, %r332, %r260;
	ld.global.u32 	%r261, [%rd6+168];
	xor.b32  	%r331, %r331, %r261;
	ld.global.u32 	%r262, [%rd6+172];
	xor.b32  	%r330, %r330, %r262;
	ld.global.u32 	%r263, [%rd6+176];
	xor.b32  	%r329, %r329, %r263;
$L__BB0_24:
	and.b32  	%r265, %r199, 512;
	setp.eq.s32 	%p13, %r265, 0;
	@%p13 bra 	$L__BB0_26;
	ld.global.u32 	%r266, [%rd6+180];
	xor.b32  	%r333, %r333, %r266;
	ld.global.u32 	%r267, [%rd6+184];
	xor.b32  	%r332, %r332, %r267;
	ld.global.u32 	%r268, [%rd6+188];
	xor.b32  	%r331, %r331, %r268;
	ld.global.u32 	%r269, [%rd6+192];
	xor.b32  	%r330, %r330, %r269;
	ld.global.u32 	%r270, [%rd6+196];
	xor.b32  	%r329, %r329, %r270;
$L__BB0_26:
	and.b32  	%r272, %r199, 1024;
	setp.eq.s32 	%p14, %r272, 0;
	@%p14 bra 	$L__BB0_28;
	ld.global.u32 	%r273, [%rd6+200];
	xor.b32  	%r333, %r333, %r273;
	ld.global.u32 	%r274, [%rd6+204];
	xor.b32  	%r332, %r332, %r274;
	ld.global.u32 	%r275, [%rd6+208];
	xor.b32  	%r331, %r331, %r275;
	ld.global.u32 	%r276, [%rd6+212];
	xor.b32  	%r330, %r330, %r276;
	ld.global.u32 	%r277, [%rd6+216];
	xor.b32  	%r329, %r329, %r277;
$L__BB0_28:
	and.b32  	%r279, %r199, 2048;
	setp.eq.s32 	%p15, %r279, 0;
	@%p15 bra 	$L__BB0_30;
	ld.global.u32 	%r280, [%rd6+220];
	xor.b32  	%r333, %r333, %r280;
	ld.global.u32 	%r281, [%rd6+224];
	xor.b32  	%r332, %r332, %r281;
	ld.global.u32 	%r282, [%rd6+228];
	xor.b32  	%r331, %r331, %r282;
	ld.global.u32 	%r283, [%rd6+232];
	xor.b32  	%r330, %r330, %r283;
	ld.global.u32 	%r284, [%rd6+236];
	xor.b32  	%r329, %r329, %r284;
$L__BB0_30:
	and.b32  	%r286, %r199, 4096;
	setp.eq.s32 	%p16, %r286, 0;
	@%p16 bra 	$L__BB0_32;
	ld.global.u32 	%r287, [%rd6+240];
	xor.b32  	%r333, %r333, %r287;
	ld.global.u32 	%r288, [%rd6+244];
	xor.b32  	%r332, %r332, %r288;
	ld.global.u32 	%r289, [%rd6+248];
	xor.b32  	%r331, %r331, %r289;
	ld.global.u32 	%r290, [%rd6+252];
	xor.b32  	%r330, %r330, %r290;
	ld.global.u32 	%r291, [%rd6+256];
	xor.b32  	%r329, %r329, %r291;
$L__BB0_32:
	and.b32  	%r293, %r199, 8192;
	setp.eq.s32 	%p17, %r293, 0;
	@%p17 bra 	$L__BB0_34;
	ld.global.u32 	%r294, [%rd6+260];
	xor.b32  	%r333, %r333, %r294;
	ld.global.u32 	%r295, [%rd6+264];
	xor.b32  	%r332, %r332, %r295;
	ld.global.u32 	%r296, [%rd6+268];
	xor.b32  	%r331, %r331, %r296;
	ld.global.u32 	%r297, [%rd6+272];
	xor.b32  	%r330, %r330, %r297;
	ld.global.u32 	%r298, [%rd6+276];
	xor.b32  	%r329, %r329, %r298;
$L__BB0_34:
	and.b32  	%r300, %r199, 16384;
	setp.eq.s32 	%p18, %r300, 0;
	@%p18 bra 	$L__BB0_36;
	ld.global.u32 	%r301, [%rd6+280];
	xor.b32  	%r333, %r333, %r301;
	ld.global.u32 	%r302, [%rd6+284];
	xor.b32  	%r332, %r332, %r302;
	ld.global.u32 	%r303, [%rd6+288];
	xor.b32  	%r331, %r331, %r303;
	ld.global.u32 	%r304, [%rd6+292];
	xor.b32  	%r330, %r330, %r304;
	ld.global.u32 	%r305, [%rd6+296];
	xor.b32  	%r329, %r329, %r305;
$L__BB0_36:
	and.b32  	%r307, %r199, 32768;
	setp.eq.s32 	%p19, %r307, 0;
	@%p19 bra 	$L__BB0_38;
	ld.global.u32 	%r308, [%rd6+300];
	xor.b32  	%r333, %r333, %r308;
	ld.global.u32 	%r309, [%rd6+304];
	xor.b32  	%r332, %r332, %r309;
	ld.global.u32 	%r310, [%rd6+308];
	xor.b32  	%r331, %r331, %r310;
	ld.global.u32 	%r311, [%rd6+312];
	xor.b32  	%r330, %r330, %r311;
	ld.global.u32 	%r312, [%rd6+316];
	xor.b32  	%r329, %r329, %r312;
$L__BB0_38:
	add.s32 	%r328, %r328, 16;
	setp.ne.s32 	%p20, %r328, 32;
	@%p20 bra 	$L__BB0_6;
	mad.lo.s32 	%r313, %r322, -31, %r11;
	add.s32 	%r322, %r313, 1;
	setp.ne.s32 	%p21, %r322, 5;
	@%p21 bra 	$L__BB0_5;
	st.global.u32 	[%rd2+4], %r333;
	st.global.u32 	[%rd2+8], %r332;
	st.global.u32 	[%rd2+12], %r331;
	st.global.u32 	[%rd2+16], %r330;
	st.global.u32 	[%rd2+20], %r329;
	add.s32 	%r316, %r316, 1;
	setp.lt.u32 	%p22, %r316, %r2;
	@%p22 bra 	$L__BB0_4;
$L__BB0_41:
	shr.u64 	%rd7, %rd17, 2;
	add.s32 	%r315, %r315, 1;
	setp.gt.u64 	%p23, %rd17, 3;
	mov.u64 	%rd17, %rd7;
	@%p23 bra 	$L__BB0_2;
$L__BB0_42:
	mov.b32 	%r314, 0;
	st.global.v2.u32 	[%rd2+24], {%r314, %r314};
	st.global.u32 	[%rd2+32], %r314;
	mov.b64 	%rd16, 0;
	st.global.u64 	[%rd2+40], %rd16;
	ret;

}
	// .globl	_Z10init_arrayPiS_S_P17curandStateXORWOW
.visible .entry _Z10init_arrayPiS_S_P17curandStateXORWOW(
	.param .u64 .ptr .align 1 _Z10init_arrayPiS_S_P17curandStateXORWOW_param_0,
	.param .u64 .ptr .align 1 _Z10init_arrayPiS_S_P17curandStateXORWOW_param_1,
	.param .u64 .ptr .align 1 _Z10init_arrayPiS_S_P17curandStateXORWOW_param_2,
	.param .u64 .ptr .align 1 _Z10init_arrayPiS_S_P17curandStateXORWOW_param_3
)
{
	.reg .pred 	%p<8>;
	.reg .b32 	%r<128>;
	.reg .b64 	%rd<17>;

	ld.param.u64 	%rd6, [_Z10init_arrayPiS_S_P17curandStateXORWOW_param_0];
	ld.param.u64 	%rd7, [_Z10init_arrayPiS_S_P17curandStateXORWOW_param_1];
	ld.param.u64 	%rd8, [_Z10init_arrayPiS_S_P17curandStateXORWOW_param_2];
	ld.param.u64 	%rd9, [_Z10init_arrayPiS_S_P17curandStateXORWOW_param_3];
	cvta.to.global.u64 	%rd1, %rd6;
	cvta.to.global.u64 	%rd2, %rd9;
	cvta.to.global.u64 	%rd10, %rd8;
	cvta.to.global.u64 	%rd11, %rd7;
	ld.global.u32 	%r1, [%rd11];
	ld.global.u32 	%r2, [%rd10];
	setp.lt.s32 	%p1, %r1, 1;
	@%p1 bra 	$L__BB1_9;
	and.b32  	%r3, %r1, 3;
	setp.lt.u32 	%p2, %r1, 4;
	mov.b32 	%r127, 0;
	@%p2 bra 	$L__BB1_4;
	and.b32  	%r127, %r1, 2147483644;
	neg.s32 	%r125, %r127;
	add.s64 	%rd16, %rd1, 8;
$L__BB1_3:
	.pragma "nounroll";
	ld.global.v2.u32 	{%r12, %r13}, [%rd2];
	shr.u32 	%r14, %r13, 2;
	xor.b32  	%r15, %r14, %r13;
	ld.global.v2.u32 	{%r16, %r17}, [%rd2+8];
	ld.global.v2.u32 	{%r18, %r19}, [%rd2+16];
	st.global.v2.u32 	[%rd2+8], {%r17, %r18};
	shl.b32 	%r20, %r19, 4;
	shl.b32 	%r21, %r15, 1;
	xor.b32  	%r22, %r21, %r20;
	xor.b32  	%r23, %r22, %r15;
	xor.b32  	%r24, %r23, %r19;
	st.global.v2.u32 	[%rd2+16], {%r19, %r24};
	add.s32 	%r25, %r12, 362437;
	st.global.v2.u32 	[%rd2], {%r25, %r16};
	add.s32 	%r26, %r24, %r25;
	rem.u32 	%r27, %r26, %r2;
	st.global.u32 	[%rd16+-8], %r27;
	ld.global.v2.u32 	{%r28, %r29}, [%rd2];
	shr.u32 	%r30, %r29, 2;
	xor.b32  	%r31, %r30, %r29;
	ld.global.v2.u32 	{%r32, %r33}, [%rd2+8];
	ld.global.v2.u32 	{%r34, %r35}, [%rd2+16];
	st.global.v2.u32 	[%rd2+8], {%r33, %r34};
	shl.b32 	%r36, %r35, 4;
	shl.b32 	%r37, %r31, 1;
	xor.b32  	%r38, %r37, %r36;
	xor.b32  	%r39, %r38, %r31;
	xor.b32  	%r40, %r39, %r35;
	st.global.v2.u32 	[%rd2+16], {%r35, %r40};
	add.s32 	%r41, %r28, 362437;
	st.global.v2.u32 	[%rd2], {%r41, %r32};
	add.s32 	%r42, %r40, %r41;
	rem.u32 	%r43, %r42, %r2;
	st.global.u32 	[%rd16+-4], %r43;
	ld.global.v2.u32 	{%r44, %r45}, [%rd2];
	shr.u32 	%r46, %r45, 2;
	xor.b32  	%r47, %r46, %r45;
	ld.global.v2.u32 	{%r48, %r49}, [%rd2+8];
	ld.global.v2.u32 	{%r50, %r51}, [%rd2+16];
	st.global.v2.u32 	[%rd2+8], {%r49, %r50};
	shl.b32 	%r52, %r51, 4;
	shl.b32 	%r53, %r47, 1;
	xor.b32  	%r54, %r53, %r52;
	xor.b32  	%r55, %r54, %r47;
	xor.b32  	%r56, %r55, %r51;
	st.global.v2.u32 	[%rd2+16], {%r51, %r56};
	add.s32 	%r57, %r44, 362437;
	st.global.v2.u32 	[%rd2], {%r57, %r48};
	add.s32 	%r58, %r56, %r57;
	rem.u32 	%r59, %r58, %r2;
	st.global.u32 	[%rd16], %r59;
	ld.global.v2.u32 	{%r60, %r61}, [%rd2];
	shr.u32 	%r62, %r61, 2;
	xor.b32  	%r63, %r62, %r61;
	ld.global.v2.u32 	{%r64, %r65}, [%rd2+8];
	ld.global.v2.u32 	{%r66, %r67}, [%rd2+16];
	st.global.v2.u32 	[%rd2+8], {%r65, %r66};
	shl.b32 	%r68, %r67, 4;
	shl.b32 	%r69, %r63, 1;
	xor.b32  	%r70, %r69, %r68;
	xor.b32  	%r71, %r70, %r63;
	xor.b32  	%r72, %r71, %r67;
	st.global.v2.u32 	[%rd2+16], {%r67, %r72};
	add.s32 	%r73, %r60, 362437;
	st.global.v2.u32 	[%rd2], {%r73, %r64};
	add.s32 	%r74, %r72, %r73;
	rem.u32 	%r75, %r74, %r2;
	st.global.u32 	[%rd16+4], %r75;
	add.s32 	%r125, %r125, 4;
	add.s64 	%rd16, %rd16, 16;
	setp.ne.s32 	%p3, %r125, 0;
	@%p3 bra 	$L__BB1_3;
$L__BB1_4:
	setp.eq.s32 	%p4, %r3, 0;
	@%p4 bra 	$L__BB1_9;
	setp.eq.s32 	%p5, %r3, 1;
	@%p5 bra 	$L__BB1_7;
	ld.global.v2.u32 	{%r76, %r77}, [%rd2];
	shr.u32 	%r78, %r77, 2;
	xor.b32  	%r79, %r78, %r77;
	ld.global.v2.u32 	{%r80, %r81}, [%rd2+8];
	ld.global.v2.u32 	{%r82, %r83}, [%rd2+16];
	st.global.v2.u32 	[%rd2+8], {%r81, %r82};
	shl.b32 	%r84, %r83, 4;
	shl.b32 	%r85, %r79, 1;
	xor.b32  	%r86, %r85, %r84;
	xor.b32  	%r87, %r86, %r79;
	xor.b32  	%r88, %r87, %r83;
	st.global.v2.u32 	[%rd2+16], {%r83, %r88};
	add.s32 	%r89, %r76, 362437;
	st.global.v2.u32 	[%rd2], {%r89, %r80};
	add.s32 	%r90, %r88, %r89;
	rem.u32 	%r91, %r90, %r2;
	mul.wide.u32 	%rd12, %r127, 4;
	add.s64 	%rd13, %rd1, %rd12;
	st.global.u32 	[%rd13], %r91;
	ld.global.v2.u32 	{%r92, %r93}, [%rd2];
	shr.u32 	%r94, %r93, 2;
	xor.b32  	%r95, %r94, %r93;
	ld.global.v2.u32 	{%r96, %r97}, [%rd2+8];
	ld.global.v2.u32 	{%r98, %r99}, [%rd2+16];
	st.global.v2.u32 	[%rd2+8], {%r97, %r98};
	shl.b32 	%r100, %r99, 4;
	shl.b32 	%r101, %r95, 1;
	xor.b32  	%r102, %r101, %r100;
	xor.b32  	%r103, %r102, %r95;
	xor.b32  	%r104, %r103, %r99;
	st.global.v2.u32 	[%rd2+16], {%r99, %r104};
	add.s32 	%r105, %r92, 362437;
	st.global.v2.u32 	[%rd2], {%r105, %r96};
	add.s32 	%r106, %r104, %r105;
	rem.u32 	%r107, %r106, %r2;
	st.global.u32 	[%rd13+4], %r107;
	add.s32 	%r127, %r127, 2;
$L__BB1_7:
	and.b32  	%r108, %r1, 1;
	setp.eq.b32 	%p6, %r108, 1;
	not.pred 	%p7, %p6;
	@%p7 bra 	$L__BB1_9;
	ld.global.v2.u32 	{%r109, %r110}, [%rd2];
	shr.u32 	%r111, %r110, 2;
	xor.b32  	%r112, %r111, %r110;
	ld.global.v2.u32 	{%r113, %r114}, [%rd2+8];
	ld.global.v2.u32 	{%r115, %r116}, [%rd2+16];
	st.global.v2.u32 	[%rd2+8], {%r114, %r115};
	shl.b32 	%r117, %r116, 4;
	shl.b32 	%r118, %r112, 1;
	xor.b32  	%r119, %r118, %r117;
	xor.b32  	%r120, %r119, %r112;
	xor.b32  	%r121, %r120, %r116;
	st.global.v2.u32 	[%rd2+16], {%r116, %r121};
	add.s32 	%r122, %r109, 362437;
	st.global.v2.u32 	[%rd2], {%r122, %r113};
	add.s32 	%r123, %r121, %r122;
	rem.u32 	%r124, %r123, %r2;
	mul.wide.u32 	%rd14, %r127, 4;
	add.s64 	%rd15, %rd1, %rd14;
	st.global.u32 	[%rd15], %r124;
$L__BB1_9:
	ret;

}
	// .globl	_Z11thread_funcPiS_S_S_
.visible .entry _Z11thread_funcPiS_S_S_(
	.param .u64 .ptr .align 1 _Z11thread_funcPiS_S_S__param_0,
	.param .u64 .ptr .align 1 _Z11thread_funcPiS_S_S__param_1,
	.param .u64 .ptr .align 1 _Z11thread_funcPiS_S_S__param_2,
	.param .u64 .ptr .align 1 _Z11thread_funcPiS_S_S__param_3
)
{
	.reg .pred 	%p<39>;
	.reg .b32 	%r<124>;
	.reg .b64 	%rd<75>;

	ld.param.u64 	%rd6, [_Z11thread_funcPiS_S_S__param_0];
	ld.param.u64 	%rd7, [_Z11thread_funcPiS_S_S__param_1];
	ld.param.u64 	%rd8, [_Z11thread_funcPiS_S_S__param_2];
	ld.param.u64 	%rd9, [_Z11thread_funcPiS_S_S__param_3];
	cvta.to.global.u64 	%rd1, %rd9;
	cvta.to.global.u64 	%rd2, %rd6;
	cvta.to.global.u64 	%rd10, %rd8;
	cvta.to.global.u64 	%rd11, %rd7;
	mov.u32 	%r25, %ctaid.x;
	mov.u32 	%r26, %ntid.x;
	mov.u32 	%r27, %tid.x;
	mad.lo.s32 	%r28, %r25, %r26, %r27;
	ld.global.u32 	%r1, [%rd11];
	mul.lo.s32 	%r120, %r1, %r28;
	ld.global.u32 	%r3, [%rd10];
	setp.lt.s32 	%p1, %r1, 1;
	@%p1 bra 	$L__BB2_72;
	add.s32 	%r29, %r120, 1;
	add.s32 	%r30, %r120, %r1;
	max.s32 	%r31, %r30, %r29;
	sub.s32 	%r4, %r31, %r120;
	and.b32  	%r5, %r4, 15;
	sub.s32 	%r32, %r120, %r31;
	setp.gt.u32 	%p2, %r32, -16;
	@%p2 bra 	$L__BB2_37;
	add.s32 	%r118, %r120, 7;
	and.b32  	%r33, %r4, -16;
	neg.s32 	%r117, %r33;
$L__BB2_3:
	.pragma "nounroll";
	add.s32 	%r34, %r118, -7;
	setp.ge.s32 	%p3, %r34, %r3;
	mul.wide.s32 	%rd12, %r34, 4;
	add.s64 	%rd3, %rd2, %rd12;
	@%p3 bra 	$L__BB2_5;
	ld.global.u32 	%r35, [%rd3];
	mul.wide.s32 	%rd13, %r35, 4;
	add.s64 	%rd14, %rd1, %rd13;
	atom.global.add.u32 	%r36, [%rd14], 1;
$L__BB2_5:
	add.s32 	%r37, %r118, -6;
	setp.ge.s32 	%p4, %r37, %r3;
	@%p4 bra 	$L__BB2_7;
	ld.global.u32 	%r38, [%rd3+4];
	mul.wide.s32 	%rd15, %r38, 4;
	add.s64 	%rd16, %rd1, %rd15;
	atom.global.add.u32 	%r39, [%rd16], 1;
$L__BB2_7:
	add.s32 	%r40, %r118, -5;
	setp.ge.s32 	%p5, %r40, %r3;
	@%p5 bra 	$L__BB2_9;
	ld.global.u32 	%r41, [%rd3+8];
	mul.wide.s32 	%rd17, %r41, 4;
	add.s64 	%rd18, %rd1, %rd17;
	atom.global.add.u32 	%r42, [%rd18], 1;
$L__BB2_9:
	add.s32 	%r43, %r118, -4;
	setp.ge.s32 	%p6, %r43, %r3;
	@%p6 bra 	$L__BB2_11;
	ld.global.u32 	%r44, [%rd3+12];
	mul.wide.s32 	%rd19, %r44, 4;
	add.s64 	%rd20, %rd1, %rd19;
	atom.global.add.u32 	%r45, [%rd20], 1;
$L__BB2_11:
	add.s32 	%r46, %r118, -3;
	setp.ge.s32 	%p7, %r46, %r3;
	@%p7 bra 	$L__BB2_13;
	ld.global.u32 	%r47, [%rd3+16];
	mul.wide.s32 	%rd21, %r47, 4;
	add.s64 	%rd22, %rd1, %rd21;
	atom.global.add.u32 	%r48, [%rd22], 1;
$L__BB2_13:
	add.s32 	%r49, %r118, -2;
	setp.ge.s32 	%p8, %r49, %r3;
	@%p8 bra 	$L__BB2_15;
	ld.global.u32 	%r50, [%rd3+20];
	mul.wide.s32 	%rd23, %r50, 4;
	add.s64 	%rd24, %rd1, %rd23;
	atom.global.add.u32 	%r51, [%rd24], 1;
$L__BB2_15:
	add.s32 	%r52, %r118, -1;
	setp.ge.s32 	%p9, %r52, %r3;
	@%p9 bra 	$L__BB2_17;
	ld.global.u32 	%r53, [%rd3+24];
	mul.wide.s32 	%rd25, %r53, 4;
	add.s64 	%rd26, %rd1, %rd25;
	atom.global.add.u32 	%r54, [%rd26], 1;
$L__BB2_17:
	setp.ge.s32 	%p10, %r118, %r3;
	@%p10 bra 	$L__BB2_19;
	ld.global.u32 	%r55, [%rd3+28];
	mul.wide.s32 	%rd27, %r55, 4;
	add.s64 	%rd28, %rd1, %rd27;
	atom.global.add.u32 	%r56, [%rd28], 1;
$L__BB2_19:
	add.s32 	%r57, %r118, 1;
	setp.ge.s32 	%p11, %r57, %r3;
	@%p11 bra 	$L__BB2_21;
	ld.global.u32 	%r58, [%rd3+32];
	mul.wide.s32 	%rd29, %r58, 4;
	add.s64 	%rd30, %rd1, %rd29;
	atom.global.add.u32 	%r59, [%rd30], 1;
$L__BB2_21:
	add.s32 	%r60, %r118, 2;
	setp.ge.s32 	%p12, %r60, %r3;
	@%p12 bra 	$L__BB2_23;
	ld.global.u32 	%r61, [%rd3+36];
	mul.wide.s32 	%rd31, %r61, 4;
	add.s64 	%rd32, %rd1, %rd31;
	atom.global.add.u32 	%r62, [%rd32], 1;
$L__BB2_23:
	add.s32 	%r63, %r118, 3;
	setp.ge.s32 	%p13, %r63, %r3;
	@%p13 bra 	$L__BB2_25;
	ld.global.u32 	%r64, [%rd3+40];
	mul.wide.s32 	%rd33, %r64, 4;
	add.s64 	%rd34, %rd1, %rd33;
	atom.global.add.u32 	%r65, [%rd34], 1;
$L__BB2_25:
	add.s32 	%r66, %r118, 4;
	setp.ge.s32 	%p14, %r66, %r3;
	@%p14 bra 	$L__BB2_27;
	ld.global.u32 	%r67, [%rd3+44];
	mul.wide.s32 	%rd35, %r67, 4;
	add.s64 	%rd36, %rd1, %rd35;
	atom.global.add.u32 	%r68, [%rd36], 1;
$L__BB2_27:
	add.s32 	%r69, %r118, 5;
	setp.ge.s32 	%p15, %r69, %r3;
	@%p15 bra 	$L__BB2_29;
	ld.global.u32 	%r70, [%rd3+48];
	mul.wide.s32 	%rd37, %r70, 4;
	add.s64 	%rd38, %rd1, %rd37;
	atom.global.add.u32 	%r71, [%rd38], 1;
$L__BB2_29:
	add.s32 	%r72, %r118, 6;
	setp.ge.s32 	%p16, %r72, %r3;
	@%p16 bra 	$L__BB2_31;
	ld.global.u32 	%r73, [%rd3+52];
	mul.wide.s32 	%rd39, %r73, 4;
	add.s64 	%rd40, %rd1, %rd39;
	atom.global.add.u32 	%r74, [%rd40], 1;
$L__BB2_31:
	add.s32 	%r75, %r118, 7;
	setp.ge.s32 	%p17, %r75, %r3;
	@%p17 bra 	$L__BB2_33;
	ld.global.u32 	%r76, [%rd3+56];
	mul.wide.s32 	%rd41, %r76, 4;
	add.s64 	%rd42, %rd1, %rd41;
	atom.global.add.u32 	%r77, [%rd42], 1;
$L__BB2_33:
	add.s32 	%r78, %r118, 8;
	setp.ge.s32 	%p18, %r78, %r3;
	@%p18 bra 	$L__BB2_35;
	ld.global.u32 	%r79, [%rd3+60];
	mul.wide.s32 	%rd43, %r79, 4;
	add.s64 	%rd44, %rd1, %rd43;
	atom.global.add.u32 	%r80, [%rd44], 1;
$L__BB2_35:
	add.s32 	%r118, %r118, 16;
	add.s32 	%r117, %r117, 16;
	setp.ne.s32 	%p19, %r117, 0;
	@%p19 bra 	$L__BB2_3;
	add.s32 	%r120, %r118, -7;
$L__BB2_37:
	setp.eq.s32 	%p20, %r5, 0;
	@%p20 bra 	$L__BB2_72;
	and.b32  	%r14, %r4, 7;
	setp.lt.u32 	%p21, %r5, 8;
	@%p21 bra 	$L__BB2_56;
	setp.ge.s32 	%p22, %r120, %r3;
	mul.wide.s32 	%rd45, %r120, 4;
	add.s64 	%rd4, %rd2, %rd45;
	@%p22 bra 	$L__BB2_41;
	ld.global.u32 	%r81, [%rd4];
	mul.wide.s32 	%rd46, %r81, 4;
	add.s64 	%rd47, %rd1, %rd46;
	atom.global.add.u32 	%r82, [%rd47], 1;
$L__BB2_41:
	add.s32 	%r83, %r120, 1;
	setp.ge.s32 	%p23, %r83, %r3;
	@%p23 bra 	$L__BB2_43;
	ld.global.u32 	%r84, [%rd4+4];
	mul.wide.s32 	%rd48, %r84, 4;
	add.s64 	%rd49, %rd1, %rd48;
	atom.global.add.u32 	%r85, [%rd49], 1;
$L__BB2_43:
	add.s32 	%r86, %r120, 2;
	setp.ge.s32 	%p24, %r86, %r3;
	@%p24 bra 	$L__BB2_45;
	ld.global.u32 	%r87, [%rd4+8];
	mul.wide.s32 	%rd50, %r87, 4;
	add.s64 	%rd51, %rd1, %rd50;
	atom.global.add.u32 	%r88, [%rd51], 1;
$L__BB2_45:
	add.s32 	%r89, %r120, 3;
	setp.ge.s32 	%p25, %r89, %r3;
	@%p25 bra 	$L__BB2_47;
	ld.global.u32 	%r90, [%rd4+12];
	mul.wide.s32 	%rd52, %r90, 4;
	add.s64 	%rd53, %rd1, %rd52;
	atom.global.add.u32 	%r91, [%rd53], 1;
$L__BB2_47:
	add.s32 	%r92, %r120, 4;
	setp.ge.s32 	%p26, %r92, %r3;
	@%p26 bra 	$L__BB2_49;
	ld.global.u32 	%r93, [%rd4+16];
	mul.wide.s32 	%rd54, %r93, 4;
	add.s64 	%rd55, %rd1, %rd54;
	atom.global.add.u32 	%r94, [%rd55], 1;
$L__BB2_49:
	add.s32 	%r95, %r120, 5;
	setp.ge.s32 	%p27, %r95, %r3;
	@%p27 bra 	$L__BB2_51;
	ld.global.u32 	%r96, [%rd4+20];
	mul.wide.s32 	%rd56, %r96, 4;
	add.s64 	%rd57, %rd1, %rd56;
	atom.global.add.u32 	%r97, [%rd57], 1;
$L__BB2_51:
	add.s32 	%r98, %r120, 6;
	setp.ge.s32 	%p28, %r98, %r3;
	@%p28 bra 	$L__BB2_53;
	ld.global.u32 	%r99, [%rd4+24];
	mul.wide.s32 	%rd58, %r99, 4;
	add.s64 	%rd59, %rd1, %rd58;
	atom.global.add.u32 	%r100, [%rd59], 1;
$L__BB2_53:
	add.s32 	%r101, %r120, 7;
	setp.ge.s32 	%p29, %r101, %r3;
	@%p29 bra 	$L__BB2_55;
	ld.global.u32 	%r102, [%rd4+28];
	mul.wide.s32 	%rd60, %r102, 4;
	add.s64 	%rd61, %rd1, %rd60;
	atom.global.add.u32 	%r103, [%rd61], 1;
$L__BB2_55:
	add.s32 	%r120, %r120, 8;
$L__BB2_56:
	setp.eq.s32 	%p30, %r14, 0;
	@%p30 bra 	$L__BB2_72;
	and.b32  	%r17, %r4, 3;
	setp.lt.u32 	%p31, %r14, 4;
	@%p31 bra 	$L__BB2_67;
	setp.ge.s32 	%p32, %r120, %r3;
	mul.wide.s32 	%rd62, %r120, 4;
	add.s64 	%rd5, %rd2, %rd62;
	@%p32 bra 	$L__BB2_60;
	ld.global.u32 	%r104, [%rd5];
	mul.wide.s32 	%rd63, %r104, 4;
	add.s64 	%rd64, %rd1, %rd63;
	atom.global.add.u32 	%r105, [%rd64], 1;
$L__BB2_60:
	add.s32 	%r106, %r120, 1;
	setp.ge.s32 	%p33, %r106, %r3;
	@%p33 bra 	$L__BB2_62;
	ld.global.u32 	%r107, [%rd5+4];
	mul.wide.s32 	%rd65, %r107, 4;
	add.s64 	%rd66, %rd1, %rd65;
	atom.global.add.u32 	%r108, [%rd66], 1;
$L__BB2_62:
	add.s32 	%r109, %r120, 2;
	setp.ge.s32 	%p34, %r109, %r3;
	@%p34 bra 	$L__BB2_64;
	ld.global.u32 	%r110, [%rd5+8];
	mul.wide.s32 	%rd67, %r110, 4;
	add.s64 	%rd68, %rd1, %rd67;
	atom.global.add.u32 	%r111, [%rd68], 1;
$L__BB2_64:
	add.s32 	%r112, %r120, 3;
	setp.ge.s32 	%p35, %r112, %r3;
	@%p35 bra 	$L__BB2_66;
	ld.global.u32 	%r113, [%rd5+12];
	mul.wide.s32 	%rd69, %r113, 4;
	add.s64 	%rd70, %rd1, %rd69;
	atom.global.add.u32 	%r114, [%rd70], 1;
$L__BB2_66:
	add.s32 	%r120, %r120, 4;
$L__BB2_67:
	setp.eq.s32 	%p36, %r17, 0;
	@%p36 bra 	$L__BB2_72;
	neg.s32 	%r122, %r17;
$L__BB2_69:
	.pragma "nounroll";
	setp.ge.s32 	%p37, %r120, %r3;
	@%p37 bra 	$L__BB2_71;
	mul.wide.s32 	%rd71, %r120, 4;
	add.s64 	%rd72, %rd2, %rd71;
	ld.global.u32 	%r115, [%rd72];
	mul.wide.s32 	%rd73, %r115, 4;
	add.s64 	%rd74, %rd1, %rd73;
	atom.global.add.u32 	%r116, [%rd74], 1;
$L__BB2_71:
	add.s32 	%r120, %r120, 1;
	add.s32 	%r122, %r122, 1;
	setp.ne.s32 	%p38, %r122, 0;
	@%p38 bra 	$L__BB2_69;
$L__BB2_72:
	ret;

}


// ===== COMPILED SASS (sm_100) =====

	.target	sm_100

	.elftype	@"ET_EXEC"


//--------------------- .note.nv.tkinfo           --------------------------
	.section	.note.nv.tkinfo,"",@"SHT_NOTE"
	.sectionflags	@"SHF_NOTE_NV_TKINFO"
	.tkinfo
        /*0018*/ 	.word	0x00000002
        /*0030*/ 	.string	""
        /*0030*/ 	.string	"ptxas"
        /*0030*/ 	.string	"Cuda compilation tools, release 13.0, V13.0.88"
        /*0030*/ 	.string	"Build cuda_13.0.r13.0/compiler.36424714_0"
        /*0030*/ 	.string	"-arch sm_100 -m 64 "



//--------------------- .note.nv.cuinfo           --------------------------
	.section	.note.nv.cuinfo,"",@"SHT_NOTE"
	.sectionflags	@"SHF_NOTE_NV_CUINFO"
        /*0018*/ 	.short	0x0002
        /*001a*/ 	.short	0x0064
        /*001c*/ 	.short	0x0082
	.zero		2


//--------------------- .nv.info                  --------------------------
	.section	.nv.info,"",@"SHT_CUDA_INFO"
	.align	4


	//----- nvinfo : EIATTR_REGCOUNT
	.align		4
        /*0000*/ 	.byte	0x04, 0x2f
        /*0002*/ 	.short	(.L_10 - .L_9)
	.align		4
.L_9:
        /*0004*/ 	.word	index@(_Z7initRNGP17curandStateXORWOWj)
        /*0008*/ 	.word	0x0000001f


	//----- nvinfo : EIATTR_FRAME_SIZE
	.align		4
.L_10:
        /*000c*/ 	.byte	0x04, 0x11
        /*000e*/ 	.short	(.L_12 - .L_11)
	.align		4
.L_11:
        /*0010*/ 	.word	index@(_Z7initRNGP17curandStateXORWOWj)
        /*0014*/ 	.word	0x00000000


	//----- nvinfo : EIATTR_REGCOUNT
	.align		4
.L_12:
        /*0018*/ 	.byte	0x04, 0x2f
        /*001a*/ 	.short	(.L_14 - .L_13)
	.align		4
.L_13:
        /*001c*/ 	.word	index@(_Z10init_arrayPiS_S_P17curandStateXORWOW)
        /*0020*/ 	.word	0x0000001d


	//----- nvinfo : EIATTR_FRAME_SIZE
	.align		4
.L_14:
        /*0024*/ 	.byte	0x04, 0x11
        /*0026*/ 	.short	(.L_16 - .L_15)
	.align		4
.L_15:
        /*0028*/ 	.word	index@(_Z10init_arrayPiS_S_P17curandStateXORWOW)
        /*002c*/ 	.word	0x00000000


	//----- nvinfo : EIATTR_REGCOUNT
	.align		4
.L_16:
        /*0030*/ 	.byte	0x04, 0x2f
        /*0032*/ 	.short	(.L_18 - .L_17)
	.align		4
.L_17:
        /*0034*/ 	.word	index@(_Z11thread_funcPiS_S_S_)
        /*0038*/ 	.word	0x00000020


	//----- nvinfo : EIATTR_FRAME_SIZE
	.align		4
.L_18:
        /*003c*/ 	.byte	0x04, 0x11
        /*003e*/ 	.short	(.L_20 - .L_19)
	.align		4
.L_19:
        /*0040*/ 	.word	index@(_Z11thread_funcPiS_S_S_)
        /*0044*/ 	.word	0x00000000


	//----- nvinfo : EIATTR_MIN_STACK_SIZE
	.align		4
.L_20:
        /*0048*/ 	.byte	0x04, 0x12
        /*004a*/ 	.short	(.L_22 - .L_21)
	.align		4
.L_21:
        /*004c*/ 	.word	index@(_Z11thread_funcPiS_S_S_)
        /*0050*/ 	.word	0x00000000


	//----- nvinfo : EIATTR_MIN_STACK_SIZE
	.align		4
.L_22:
        /*0054*/ 	.byte	0x04, 0x12
        /*0056*/ 	.short	(.L_24 - .L_23)
	.align		4
.L_23:
        /*0058*/ 	.word	index@(_Z10init_arrayPiS_S_P17curandStateXORWOW)
        /*005c*/ 	.word	0x00000000


	//----- nvinfo : EIATTR_MIN_STACK_SIZE
	.align		4
.L_24:
        /*0060*/ 	.byte	0x04, 0x12
        /*0062*/ 	.short	(.L_26 - .L_25)
	.align		4
.L_25:
        /*0064*/ 	.word	index@(_Z7initRNGP17curandStateXORWOWj)
        /*0068*/ 	.word	0x00000000
.L_26:


//--------------------- .nv.compat                --------------------------
	.section	.nv.compat,"",@"SHT_CUDA_COMPAT_INFO"
	.align	4
        /*0000*/ 	.byte	0x02, 0x09, 0x00, 0x00, 0x02, 0x02, 0x01, 0x00, 0x02, 0x05, 0x05, 0x00, 0x03, 0x07, 0x01, 0x01
        /*0010*/ 	.byte	0x02, 0x03, 0x00, 0x00, 0x02, 0x06, 0x01, 0x00, 0x04, 0x0b, 0x08, 0x00, 0x09, 0x00, 0x00, 0x00
        /*0020*/ 	.byte	0x00, 0x00, 0x00, 0x00


//--------------------- .nv.info._Z11thread_funcPiS_S_S_ --------------------------
	.section	.nv.info._Z11thread_funcPiS_S_S_,"",@"SHT_CUDA_INFO"
	.sectionflags	@""
	.align	4


	//----- nvinfo : EIATTR_CUDA_API_VERSION
	.align		4
        /*0000*/ 	.byte	0x04, 0x37
        /*0002*/ 	.short	(.L_28 - .L_27)
.L_27:
        /*0004*/ 	.word	0x00000082


	//----- nvinfo : EIATTR_KPARAM_INFO
	.align		4
.L_28:
        /*0008*/ 	.byte	0x04, 0x17
        /*000a*/ 	.short	(.L_30 - .L_29)
.L_29:
        /*000c*/ 	.word	0x00000000
        /*0010*/ 	.short	0x0003
        /*0012*/ 	.short	0x0018
        /*0014*/ 	.byte	0x00, 0xf5, 0x21, 0x00


	//----- nvinfo : EIATTR_KPARAM_INFO
	.align		4
.L_30:
        /*0018*/ 	.byte	0x04, 0x17
        /*001a*/ 	.short	(.L_32 - .L_31)
.L_31:
        /*001c*/ 	.word	0x00000000
        /*0020*/ 	.short	0x0002
        /*0022*/ 	.short	0x0010
        /*0024*/ 	.byte	0x00, 0xf5, 0x21, 0x00


	//----- nvinfo : EIATTR_KPARAM_INFO
	.align		4
.L_32:
        /*0028*/ 	.byte	0x04, 0x17
        /*002a*/ 	.short	(.L_34 - .L_33)
.L_33:
        /*002c*/ 	.word	0x00000000
        /*0030*/ 	.short	0x0001
        /*0032*/ 	.short	0x0008
        /*0034*/ 	.byte	0x00, 0xf5, 0x21, 0x00


	//----- nvinfo : EIATTR_KPARAM_INFO
	.align		4
.L_34:
        /*0038*/ 	.byte	0x04, 0x17
        /*003a*/ 	.short	(.L_36 - .L_35)
.L_35:
        /*003c*/ 	.word	0x00000000
        /*0040*/ 	.short	0x0000
        /*0042*/ 	.short	0x0000
        /*0044*/ 	.byte	0x00, 0xf5, 0x21, 0x00


	//----- nvinfo : EIATTR_SPARSE_MMA_MASK
	.align		4
.L_36:
        /*0048*/ 	.byte	0x03, 0x50
        /*004a*/ 	.short	0x0000


	//----- nvinfo : EIATTR_MAXREG_COUNT
	.align		4
        /*004c*/ 	.byte	0x03, 0x1b
        /*004e*/ 	.short	0x00ff


	//----- nvinfo : EIATTR_MERCURY_ISA_VERSION
	.align		4
        /*0050*/ 	.byte	0x03, 0x5f
        /*0052*/ 	.short	0x0101


	//----- nvinfo : EIATTR_VRC_CTA_INIT_COUNT
	.align		4
        /*0054*/ 	.byte	0x02, 0x4a
	.zero		1
	.zero		1


	//----- nvinfo : EIATTR_EXIT_INSTR_OFFSETS
	.align		4
        /*0058*/ 	.byte	0x04, 0x1c
        /*005a*/ 	.short	(.L_38 - .L_37)


	//   ....[0]....
.L_37:
        /*005c*/ 	.word	0x00000060


	//   ....[1]....
        /*0060*/ 	.word	0x00000b90


	//   ....[2]....
        /*0064*/ 	.word	0x00001140


	//   ....[3]....
        /*0068*/ 	.word	0x00001450


	//   ....[4]....
        /*006c*/ 	.word	0x00001560


	//----- nvinfo : EIATTR_CRS_STACK_SIZE
	.align		4
.L_38:
        /*0070*/ 	.byte	0x04, 0x1e
        /*0072*/ 	.short	(.L_40 - .L_39)
.L_39:
        /*0074*/ 	.word	0x00000000


	//----- nvinfo : EIATTR_CBANK_PARAM_SIZE
	.align		4
.L_40:
        /*0078*/ 	.byte	0x03, 0x19
        /*007a*/ 	.short	0x0020


	//----- nvinfo : EIATTR_PARAM_CBANK
	.align		4
        /*007c*/ 	.byte	0x04, 0x0a
        /*007e*/ 	.short	(.L_42 - .L_41)
	.align		4
.L_41:
        /*0080*/ 	.word	index@(.nv.constant0._Z11thread_funcPiS_S_S_)
        /*0084*/ 	.short	0x0380
        /*0086*/ 	.short	0x0020


	//----- nvinfo : EIATTR_SW_WAR
	.align		4
.L_42:
        /*0088*/ 	.byte	0x04, 0x36
        /*008a*/ 	.short	(.L_44 - .L_43)
.L_43:
        /*008c*/ 	.word	0x00000008
.L_44:


//--------------------- .nv.info._Z10init_arrayPiS_S_P17curandStateXORWOW --------------------------
	.section	.nv.info._Z10init_arrayPiS_S_P17curandStateXORWOW,"",@"SHT_CUDA_INFO"
	.sectionflags	@""
	.align	4


	//----- nvinfo : EIATTR_CUDA_API_VERSION
	.align		4
        /*0000*/ 	.byte	0x04, 0x37
        /*0002*/ 	.short	(.L_46 - .L_45)
.L_45:
        /*0004*/ 	.word	0x00000082


	//----- nvinfo : EIATTR_KPARAM_INFO
	.align		4
.L_46:
        /*0008*/ 	.byte	0x04, 0x17
        /*000a*/ 	.short	(.L_48 - .L_47)
.L_47:
        /*000c*/ 	.word	0x00000000
        /*0010*/ 	.short	0x0003
        /*0012*/ 	.short	0x0018
        /*0014*/ 	.byte	0x00, 0xf5, 0x21, 0x00


	//----- nvinfo : EIATTR_KPARAM_INFO
	.align		4
.L_48:
        /*0018*/ 	.byte	0x04, 0x17
        /*001a*/ 	.short	(.L_50 - .L_49)
.L_49:
        /*001c*/ 	.word	0x00000000
        /*0020*/ 	.short	0x0002
        /*0022*/ 	.short	0x0010
        /*0024*/ 	.byte	0x00, 0xf5, 0x21, 0x00


	//----- nvinfo : EIATTR_KPARAM_INFO
	.align		4
.L_50:
        /*0028*/ 	.byte	0x04, 0x17
        /*002a*/ 	.short	(.L_52 - .L_51)
.L_51:
        /*002c*/ 	.word	0x00000000
        /*0030*/ 	.short	0x0001
        /*0032*/ 	.short	0x0008
        /*0034*/ 	.byte	0x00, 0xf5, 0x21, 0x00


	//----- nvinfo : EIATTR_KPARAM_INFO
	.align		4
.L_52:
        /*0038*/ 	.byte	0x04, 0x17
        /*003a*/ 	.short	(.L_54 - .L_53)
.L_53:
        /*003c*/ 	.word	0x00000000
        /*0040*/ 	.short	0x0000
        /*0042*/ 	.short	0x0000
        /*0044*/ 	.byte	0x00, 0xf5, 0x21, 0x00


	//----- nvinfo : EIATTR_SPARSE_MMA_MASK
	.align		4
.L_54:
        /*0048*/ 	.byte	0x03, 0x50
        /*004a*/ 	.short	0x0000


	//----- nvinfo : EIATTR_MAXREG_COUNT
	.align		4
        /*004c*/ 	.byte	0x03, 0x1b
        /*004e*/ 	.short	0x00ff


	//----- nvinfo : EIATTR_MERCURY_ISA_VERSION
	.align		4
        /*0050*/ 	.byte	0x03, 0x5f
        /*0052*/ 	.short	0x0101


	//----- nvinfo : EIATTR_VRC_CTA_INIT_COUNT
	.align		4
        /*0054*/ 	.byte	0x02, 0x4a
	.zero		1
	.zero		1


	//----- nvinfo : EIATTR_EXIT_INSTR_OFFSETS
	.align		4
        /*0058*/ 	.byte	0x04, 0x1c
        /*005a*/ 	.short	(.L_56 - .L_55)


	//   ....[0]....
.L_55:
        /*005c*/ 	.word	0x00000050


	//   ....[1]....
        /*0060*/ 	.word	0x00000920


	//   ....[2]....
        /*0064*/ 	.word	0x00000db0


	//   ....[3]....
        /*0068*/ 	.word	0x00001030


	//----- nvinfo : EIATTR_CBANK_PARAM_SIZE
	.align		4
.L_56:
        /*006c*/ 	.byte	0x03, 0x19
        /*006e*/ 	.short	0x0020


	//----- nvinfo : EIATTR_PARAM_CBANK
	.align		4
        /*0070*/ 	.byte	0x04, 0x0a
        /*0072*/ 	.short	(.L_58 - .L_57)
	.align		4
.L_57:
        /*0074*/ 	.word	index@(.nv.constant0._Z10init_arrayPiS_S_P17curandStateXORWOW)
        /*0078*/ 	.short	0x0380
        /*007a*/ 	.short	0x0020


	//----- nvinfo : EIATTR_SW_WAR
	.align		4
.L_58:
        /*007c*/ 	.byte	0x04, 0x36
        /*007e*/ 	.short	(.L_60 - .L_59)
.L_59:
        /*0080*/ 	.word	0x00000008
.L_60:


//--------------------- .nv.info._Z7initRNGP17curandStateXORWOWj --------------------------
	.section	.nv.info._Z7initRNGP17curandStateXORWOWj,"",@"SHT_CUDA_INFO"
	.sectionflags	@""
	.align	4


	//----- nvinfo : EIATTR_CUDA_API_VERSION
	.align		4
        /*0000*/ 	.byte	0x04, 0x37
        /*0002*/ 	.short	(.L_62 - .L_61)
.L_61:
        /*0004*/ 	.word	0x00000082


	//----- nvinfo : EIATTR_KPARAM_INFO
	.align		4
.L_62:
        /*0008*/ 	.byte	0x04, 0x17
        /*000a*/ 	.short	(.L_64 - .L_63)
.L_63:
        /*000c*/ 	.word	0x00000000
        /*0010*/ 	.short	0x0001
        /*0012*/ 	.short	0x0008
        /*0014*/ 	.byte	0x00, 0xf0, 0x11, 0x00


	//----- nvinfo : EIATTR_KPARAM_INFO
	.align		4
.L_64:
        /*0018*/ 	.byte	0x04, 0x17
        /*001a*/ 	.short	(.L_66 - .L_65)
.L_65:
        /*001c*/ 	.word	0x00000000
        /*0020*/ 	.short	0x0000
        /*0022*/ 	.short	0x0000
        /*0024*/ 	.byte	0x00, 0xf5, 0x21, 0x00


	//----- nvinfo : EIATTR_SPARSE_MMA_MASK
	.align		4
.L_66:
        /*0028*/ 	.byte	0x03, 0x50
        /*002a*/ 	.short	0x0000


	//----- nvinfo : EIATTR_MAXREG_COUNT
	.align		4
        /*002c*/ 	.byte	0x03, 0x1b
        /*002e*/ 	.short	0x00ff


	//----- nvinfo : EIATTR_MERCURY_ISA_VERSION
	.align		4
        /*0030*/ 	.byte	0x03, 0x5f
        /*0032*/ 	.short	0x0101


	//----- nvinfo : EIATTR_VRC_CTA_INIT_COUNT
	.align		4
        /*0034*/ 	.byte	0x02, 0x4a
	.zero		1
	.zero		1


	//----- nvinfo : EIATTR_EXIT_INSTR_OFFSETS
	.align		4
        /*0038*/ 	.byte	0x04, 0x1c
        /*003a*/ 	.short	(.L_68 - .L_67)


	//   ....[0]....
.L_67:
        /*003c*/ 	.word	0x00000eb0


	//----- nvinfo : EIATTR_CRS_STACK_SIZE
	.align		4
.L_68:
        /*0040*/ 	.byte	0x04, 0x1e
        /*0042*/ 	.short	(.L_70 - .L_69)
.L_69:
        /*0044*/ 	.word	0x00000000


	//----- nvinfo : EIATTR_CBANK_PARAM_SIZE
	.align		4
.L_70:
        /*0048*/ 	.byte	0x03, 0x19
        /*004a*/ 	.short	0x000c


	//----- nvinfo : EIATTR_PARAM_CBANK
	.align		4
        /*004c*/ 	.byte	0x04, 0x0a
        /*004e*/ 	.short	(.L_72 - .L_71)
	.align		4
.L_71:
        /*0050*/ 	.word	index@(.nv.constant0._Z7initRNGP17curandStateXORWOWj)
        /*0054*/ 	.short	0x0380
        /*0056*/ 	.short	0x000c


	//----- nvinfo : EIATTR_SW_WAR
	.align		4
.L_72:
        /*0058*/ 	.byte	0x04, 0x36
        /*005a*/ 	.short	(.L_74 - .L_73)
.L_73:
        /*005c*/ 	.word	0x00000008
.L_74:


//--------------------- .nv.callgraph             --------------------------
	.section	.nv.callgraph,"",@"SHT_CUDA_CALLGRAPH"
	.align	4
	.sectionentsize	8
	.align		4
        /*0000*/ 	.word	0x00000000
	.align		4
        /*0004*/ 	.word	0xffffffff
	.align		4
        /*0008*/ 	.word	0x00000000
	.align		4
        /*000c*/ 	.word	0xfffffffe
	.align		4
        /*0010*/ 	.word	0x00000000
	.align		4
        /*0014*/ 	.word	0xfffffffd
	.align		4
        /*0018*/ 	.word	0x00000000
	.align		4
        /*001c*/ 	.word	0xfffffffc


//--------------------- .nv.constant4             --------------------------
	.section	.nv.constant4,"a",@progbits
	.align	8
	.align		8
.nv.constant4:
        /*0000*/ 	.dword	precalc_xorwow_matrix
	.align		8
        /*0008*/ 	.dword	precalc_xorwow_offset_matrix
	.align		8
        /*0010*/ 	.dword	mrg32k3aM1
	.align		8
        /*0018*/ 	.dword	mrg32k3aM2
	.align		8
        /*0020*/ 	.dword	mrg32k3aM1SubSeq
	.align		8
        /*0028*/ 	.dword	mrg32k3aM2SubSeq
	.align		8
        /*0030*/ 	.dword	mrg32k3aM1Seq
	.align		8
        /*0038*/ 	.dword	mrg32k3aM2Seq


//--------------------- .nv.constant3             --------------------------
	.section	.nv.constant3,"a",@progbits
	.align	8
.nv.constant3:
	.type		__cr_lgamma_table,@object
	.size		__cr_lgamma_table,(.L_8 - __cr_lgamma_table)
__cr_lgamma_table:
        /*0000*/ 	.byte	0x00, 0x00, 0x00, 0x00, 0x00, 0x00, 0x00, 0x00, 0x00, 0x00, 0x00, 0x00, 0x00, 0x00, 0x00, 0x00
        /*0010*/ 	.byte	0xef, 0x39, 0xfa, 0xfe, 0x42, 0x2e, 0xe6, 0x3f, 0x02, 0x20, 0x2a, 0xfa, 0x0b, 0xab, 0xfc, 0x3f
        /*0020*/ 	.byte	0xf9, 0x2c, 0x92, 0x7c, 0xa7, 0x6c, 0x09, 0x40, 0xc9, 0x79, 0x44, 0x3c, 0x64, 0x26, 0x13, 0x40
        /*0030*/ 	.byte	0xca, 0x01, 0xcf, 0x3a, 0x27, 0x51, 0x1a, 0x40, 0x30, 0xcc, 0x2d, 0xf3, 0xe1, 0x0c, 0x21, 0x40
        /*0040*/ 	.byte	0x0d, 0xb7, 0xfc, 0x82, 0x8e, 0x35, 0x25, 0x40
.L_8:


//--------------------- .text._Z11thread_funcPiS_S_S_ --------------------------
	.section	.text._Z11thread_funcPiS_S_S_,"ax",@progbits
	.align	128
        .global         _Z11thread_funcPiS_S_S_
        .type           _Z11thread_funcPiS_S_S_,@function
        .size           _Z11thread_funcPiS_S_S_,(.L_x_81 - _Z11thread_funcPiS_S_S_)
        .other          _Z11thread_funcPiS_S_S_,@"STO_CUDA_ENTRY STV_DEFAULT"
_Z11thread_funcPiS_S_S_:
.text._Z11thread_funcPiS_S_S_:
[----:B------:R-:W-:Y:S08]  /*0000*/  LDC R1, c[0x0][0x37c] ;  /* 0x0000df00ff017b82 */ /* 0x000ff00000000800 */
[----:B------:R-:W0:Y:S01]  /*0010*/  LDC.64 R2, c[0x0][0x388] ;  /* 0x0000e200ff027b82 */ /* 0x000e220000000a00 */
[----:B------:R-:W0:Y:S02]  /*0020*/  LDCU.64 UR4, c[0x0][0x358] ;  /* 0x00006b00ff0477ac */ /* 0x000e240008000a00 */
[----:B0-----:R-:W2:Y:S05]  /*0030*/  LDG.E R4, desc[UR4][R2.64] ;  /* 0x0000000402047981 */ /* 0x001eaa000c1e1900 */
[----:B------:R-:W0:Y:S01]  /*0040*/  S2UR UR6, SR_CTAID.X ;  /* 0x00000000000679c3 */ /* 0x000e220000002500 */
[----:B--2---:R-:W-:-:S13]  /*0050*/  ISETP.GE.AND P0, PT, R4, 0x1, PT ;  /* 0x000000010400780c */ /* 0x004fda0003f06270 */
[----:B0-----:R-:W-:Y:S05]  /*0060*/  @!P0 EXIT ;  /* 0x000000000000894d */ /* 0x001fea0003800000 */
[----:B------:R-:W0:Y:S02]  /*0070*/  LDC.64 R2, c[0x0][0x390] ;  /* 0x0000e400ff027b82 */ /* 0x000e240000000a00 */
[----:B0-----:R0:W5:Y:S06]  /*0080*/  LDG.E R0, desc[UR4][R2.64] ;  /* 0x0000000402007981 */ /* 0x00116c000c1e1900 */
[----:B------:R-:W1:Y:S01]  /*0090*/  LDC R13, c[0x0][0x360] ;  /* 0x0000d800ff0d7b82 */ /* 0x000e620000000800 */
[----:B------:R-:W-:Y:S01]  /*00a0*/  BSSY.RECONVERGENT B1, `(.L_x_0) ;  /* 0x00000ad000017945 */ /* 0x000fe20003800200 */
[----:B------:R-:W1:Y:S02]  /*00b0*/  S2R R6, SR_TID.X ;  /* 0x0000000000067919 */ /* 0x000e640000002100 */
[----:B-1----:R-:W-:-:S04]  /*00c0*/  IMAD R13, R13, UR6, R6 ;  /* 0x000000060d0d7c24 */ /* 0x002fc8000f8e0206 */
[----:B------:R-:W-:-:S04]  /*00d0*/  IMAD R13, R13, R4, RZ ;  /* 0x000000040d0d7224 */ /* 0x000fc800078e02ff */
[----:B------:R-:W-:-:S05]  /*00e0*/  VIADD R5, R13, 0x1 ;  /* 0x000000010d057836 */ /* 0x000fca0000000000 */
[----:B------:R-:W-:-:S04]  /*00f0*/  VIADDMNMX R4, R13, R4, R5, !PT ;  /* 0x000000040d047246 */ /* 0x000fc80007800105 */
[C---:B------:R-:W-:Y:S01]  /*0100*/  IADD3 R8, PT, PT, -R13.reuse, R4, RZ ;  /* 0x000000040d087210 */ /* 0x040fe20007ffe1ff */
[----:B------:R-:W-:-:S03]  /*0110*/  IMAD.IADD R5, R13, 0x1, -R4 ;  /* 0x000000010d057824 */ /* 0x000fc600078e0a04 */
[----:B------:R-:W-:Y:S02]  /*0120*/  LOP3.LUT R9, R8, 0xf, RZ, 0xc0, !PT ;  /* 0x0000000f08097812 */ /* 0x000fe400078ec0ff */
[----:B------:R-:W-:-:S13]  /*0130*/  ISETP.GT.U32.AND P0, PT, R5, -0x10, PT ;  /* 0xfffffff00500780c */ /* 0x000fda0003f04070 */
[----:B0-----:R-:W-:Y:S05]  /*0140*/  @P0 BRA `(.L_x_1) ;  /* 0x0000000800880947 */ /* 0x001fea0003800000 */
[----:B------:R-:W0:Y:S01]  /*0150*/  LDC.64 R2, c[0x0][0x398] ;  /* 0x0000e600ff027b82 */ /* 0x000e220000000a00 */
[----:B------:R-:W-:Y:S01]  /*0160*/  LOP3.LUT R12, R8, 0xfffffff0, RZ, 0xc0, !PT ;  /* 0xfffffff0080c7812 */ /* 0x000fe200078ec0ff */
[----:B------:R-:W-:Y:S01]  /*0170*/  BSSY.RECONVERGENT B0, `(.L_x_2) ;  /* 0x000009e000007945 */ /* 0x000fe20003800200 */
[----:B------:R-:W-:-:S03]  /*0180*/  VIADD R13, R13, 0x7 ;  /* 0x000000070d0d7836 */ /* 0x000fc60000000000 */
[----:B------:R-:W-:Y:S02]  /*0190*/  IMAD.MOV R12, RZ, RZ, -R12 ;  /* 0x000000ffff0c7224 */ /* 0x000fe400078e0a0c */
[----:B------:R-:W1:Y:S05]  /*01a0*/  LDC.64 R4, c[0x0][0x380] ;  /* 0x0000e000ff047b82 */ /* 0x000e6a0000000a00 */
.L_x_35:
[C---:B------:R-:W-:Y:S01]  /*01b0*/  IADD3 R7, PT, PT, R13.reuse, -0x6, RZ ;  /* 0xfffffffa0d077810 */ /* 0x040fe20007ffe0ff */
[C---:B01234-:R-:W-:Y:S01]  /*01c0*/  VIADD R11, R13.reuse, 0xfffffffb ;  /* 0xfffffffb0d0b7836 */ /* 0x05ffe20000000000 */
[----:B------:R-:W-:Y:S01]  /*01d0*/  BSSY.RECONVERGENT B2, `(.L_x_3) ;  /* 0x0000020000027945 */ /* 0x000fe20003800200 */
[----:B------:R-:W-:Y:S01]  /*01e0*/  VIADD R15, R13, 0xfffffffc ;  /* 0xfffffffc0d0f7836 */ /* 0x000fe20000000000 */
[-C--:B-----5:R-:W-:Y:S01]  /*01f0*/  ISETP.GE.AND P5, PT, R7, R0.reuse, PT ;  /* 0x000000000700720c */ /* 0x0a0fe20003fa6270 */
[C---:B------:R-:W-:Y:S01]  /*0200*/  VIADD R17, R13.reuse, 0xffffffff ;  /* 0xffffffff0d117836 */ /* 0x040fe20000000000 */
[C---:B------:R-:W-:Y:S01]  /*0210*/  IADD3 R7, PT, PT, R13.reuse, -0x3, RZ ;  /* 0xfffffffd0d077810 */ /* 0x040fe20007ffe0ff */
[----:B------:R-:W-:Y:S01]  /*0220*/  VIADD R25, R13, 0x3 ;  /* 0x000000030d197836 */ /* 0x000fe20000000000 */
[-C--:B------:R-:W-:Y:S01]  /*0230*/  ISETP.GE.AND P0, PT, R11, R0.reuse, PT ;  /* 0x000000000b00720c */ /* 0x080fe20003f06270 */
[----:B------:R-:W-:Y:S01]  /*0240*/  VIADD R11, R13, 0xfffffffe ;  /* 0xfffffffe0d0b7836 */ /* 0x000fe20000000000 */
[-C--:B------:R-:W-:Y:S01]  /*0250*/  ISETP.GE.AND P2, PT, R7, R0.reuse, PT ;  /* 0x000000000700720c */ /* 0x080fe20003f46270 */
[C---:B------:R-:W-:Y:S01]  /*0260*/  VIADD R7, R13.reuse, 0xfffffff9 ;  /* 0xfffffff90d077836 */ /* 0x040fe20000000000 */
[----:B------:R-:W-:Y:S01]  /*0270*/  P2R R10, PR, RZ, 0x20 ;  /* 0x00000020ff0a7803 */ /* 0x000fe20000000000 */
[----:B------:R-:W-:Y:S01]  /*0280*/  VIADD R23, R13, 0x4 ;  /* 0x000000040d177836 */ /* 0x000fe20000000000 */
[-C--:B------:R-:W-:Y:S01]  /*0290*/  ISETP.GE.AND P4, PT, R11, R0.reuse, PT ;  /* 0x000000000b00720c */ /* 0x080fe20003f86270 */
[----:B------:R-:W-:Y:S01]  /*02a0*/  VIADD R11, R13, 0x1 ;  /* 0x000000010d0b7836 */ /* 0x000fe20000000000 */
[-C--:B------:R-:W-:Y:S01]  /*02b0*/  ISETP.GE.AND P6, PT, R7, R0.reuse, PT ;  /* 0x000000000700720c */ /* 0x080fe20003fc6270 */
[----:B------:R-:W-:Y:S01]  /*02c0*/  VIADD R19, R13, 0x6 ;  /* 0x000000060d137836 */ /* 0x000fe20000000000 */
[-C--:B------:R-:W-:Y:S01]  /*02d0*/  ISETP.GE.AND P1, PT, R15, R0.reuse, PT ;  /* 0x000000000f00720c */ /* 0x080fe20003f26270 */
[----:B------:R-:W-:Y:S01]  /*02e0*/  VIADD R15, R13, 0x7 ;  /* 0x000000070d0f7836 */ /* 0x000fe20000000000 */
[-C--:B------:R-:W-:Y:S01]  /*02f0*/  ISETP.GE.AND P5, PT, R11, R0.reuse, PT ;  /* 0x000000000b00720c */ /* 0x080fe20003fa6270 */
[----:B-1----:R-:W-:Y:S01]  /*0300*/  IMAD.WIDE R6, R7, 0x4, R4 ;  /* 0x0000000407067825 */ /* 0x002fe200078e0204 */
[----:B------:R-:W-:-:S02]  /*0310*/  ISETP.GE.AND P3, PT, R17, R0, PT ;  /* 0x000000001100720c */ /* 0x000fc40003f66270 */
[----:B------:R-:W-:Y:S02]  /*0320*/  P2R R14, PR, RZ, 0x20 ;  /* 0x00000020ff0e7803 */ /* 0x000fe40000000000 */
[----:B------:R-:W-:Y:S02]  /*0330*/  IADD3 R12, PT, PT, R12, 0x10, RZ ;  /* 0x000000100c0c7810 */ /* 0x000fe40007ffe0ff */
[C---:B------:R-:W-:Y:S02]  /*0340*/  IADD3 R27, PT, PT, R13.reuse, 0x2, RZ ;  /* 0x000000020d1b7810 */ /* 0x040fe40007ffe0ff */
[C---:B------:R-:W-:Y:S02]  /*0350*/  IADD3 R21, PT, PT, R13.reuse, 0x5, RZ ;  /* 0x000000050d157810 */ /* 0x040fe40007ffe0ff */
[----:B------:R-:W-:Y:S02]  /*0360*/  IADD3 R17, PT, PT, R13, 0x8, RZ ;  /* 0x000000080d117810 */ /* 0x000fe40007ffe0ff */
[----:B------:R-:W-:Y:S01]  /*0370*/  ISETP.NE.AND P5, PT, R10, RZ, PT ;  /* 0x000000ff0a00720c */ /* 0x000fe20003fa5270 */
[----:B------:R-:W-:-:S12]  /*0380*/  @P6 BRA `(.L_x_4) ;  /* 0x0000000000106947 */ /* 0x000fd80003800000 */
[----:B------:R-:W0:Y:S01]  /*0390*/  LDG.E R11, desc[UR4][R6.64] ;  /* 0x00000004060b7981 */ /* 0x000e22000c1e1900 */
[----:B------:R-:W-:Y:S02]  /*03a0*/  IMAD.MOV.U32 R29, RZ, RZ, 0x1 ;  /* 0x00000001ff1d7424 */ /* 0x000fe400078e00ff */
[----:B0-----:R-:W-:-:S05]  /*03b0*/  IMAD.WIDE R10, R11, 0x4, R2 ;  /* 0x000000040b0a7825 */ /* 0x001fca00078e0202 */
[----:B------:R1:W-:Y:S02]  /*03c0*/  REDG.E.ADD.STRONG.GPU desc[UR4][R10.64], R29 ;  /* 0x0000001d0a00798e */ /* 0x0003e4000c12e104 */
.L_x_4:
[----:B------:R-:W-:Y:S05]  /*03d0*/  BSYNC.RECONVERGENT B2 ;  /* 0x0000000000027941 */ /* 0x000fea0003800200 */
.L_x_3:
[----:B------:R-:W-:Y:S01]  /*03e0*/  BSSY.RECONVERGENT B2, `(.L_x_5) ;  /* 0x0000007000027945 */ /* 0x000fe20003800200 */
[----:B------:R-:W-:-:S03]  /*03f0*/  ISETP.GE.AND P6, PT, R27, R0, PT ;  /* 0x000000001b00720c */ /* 0x000fc60003fc6270 */
[----:B------:R-:W-:Y:S10]  /*0400*/  @P5 BRA `(.L_x_6) ;  /* 0x0000000000105947 */ /* 0x000ff40003800000 */
[----:B-1----:R-:W0:Y:S01]  /*0410*/  LDG.E R11, desc[UR4][R6.64+0x4] ;  /* 0x00000404060b7981 */ /* 0x002e22000c1e1900 */
[----:B------:R-:W-:Y:S02]  /*0420*/  IMAD.MOV.U32 R27, RZ, RZ, 0x1 ;  /* 0x00000001ff1b7424 */ /* 0x000fe400078e00ff */
[----:B0-----:R-:W-:-:S05]  /*0430*/  IMAD.WIDE R10, R11, 0x4, R2 ;  /* 0x000000040b0a7825 */ /* 0x001fca00078e0202 */
[----:B------:R2:W-:Y:S02]  /*0440*/  REDG.E.ADD.STRONG.GPU desc[UR4][R10.64], R27 ;  /* 0x0000001b0a00798e */ /* 0x0005e4000c12e104 */
.L_x_6:
[----:B------:R-:W-:Y:S05]  /*0450*/  BSYNC.RECONVERGENT B2 ;  /* 0x0000000000027941 */ /* 0x000fea0003800200 */
.L_x_5:
[----:B------:R-:W-:Y:S01]  /*0460*/  ISETP.GE.AND P5, PT, R25, R0, PT ;  /* 0x000000001900720c */ /* 0x000fe20003fa6270 */
[----:B------:R-:W-:Y:S03]  /*0470*/  BSSY.RECONVERGENT B2, `(.L_x_7) ;  /* 0x0000007000027945 */ /* 0x000fe60003800200 */
[----:B------:R-:W-:Y:S01]  /*0480*/  P2R R16, PR, RZ, 0x20 ;  /* 0x00000020ff107803 */ /* 0x000fe20000000000 */
[----:B------:R-:W-:Y:S08]  /*0490*/  @P0 BRA `(.L_x_8) ;  /* 0x0000000000100947 */ /* 0x000ff00003800000 */
[----:B-12---:R-:W0:Y:S01]  /*04a0*/  LDG.E R11, desc[UR4][R6.64+0x8] ;  /* 0x00000804060b7981 */ /* 0x006e22000c1e1900 */
[----:B------:R-:W-:Y:S02]  /*04b0*/  HFMA2 R25, -RZ, RZ, 0, 5.9604644775390625e-08 ;  /* 0x00000001ff197431 */ /* 0x000fe400000001ff */
[----:B0-----:R-:W-:-:S05]  /*04c0*/  IMAD.WIDE R10, R11, 0x4, R2 ;  /* 0x000000040b0a7825 */ /* 0x001fca00078e0202 */
[----:B------:R3:W-:Y:S02]  /*04d0*/  REDG.E.ADD.STRONG.GPU desc[UR4][R10.64], R25 ;  /* 0x000000190a00798e */ /* 0x0007e4000c12e104 */
.L_x_8:
[----:B------:R-:W-:Y:S05]  /*04e0*/  BSYNC.RECONVERGENT B2 ;  /* 0x0000000000027941 */ /* 0x000fea0003800200 */
.L_x_7:
[----:B------:R-:W-:Y:S01]  /*04f0*/  BSSY.RECONVERGENT B2, `(.L_x_9) ;  /* 0x0000007000027945 */ /* 0x000fe20003800200 */
[----:B------:R-:W-:-:S03]  /*0500*/  ISETP.GE.AND P0, PT, R23, R0, PT ;  /* 0x000000001700720c */ /* 0x000fc60003f06270 */
[----:B------:R-:W-:Y:S10]  /*0510*/  @P1 BRA `(.L_x_10) ;  /* 0x0000000000101947 */ /* 0x000ff40003800000 */
[----:B-123--:R-:W0:Y:S01]  /*0520*/  LDG.E R11, desc[UR4][R6.64+0xc] ;  /* 0x00000c04060b7981 */ /* 0x00ee22000c1e1900 */
[----:B------:R-:W-:Y:S02]  /*0530*/  IMAD.MOV.U32 R23, RZ, RZ, 0x1 ;  /* 0x00000001ff177424 */ /* 0x000fe400078e00ff */
[----:B0-----:R-:W-:-:S05]  /*0540*/  IMAD.WIDE R10, R11, 0x4, R2 ;  /* 0x000000040b0a7825 */ /* 0x001fca00078e0202 */
[----:B------:R4:W-:Y:S02]  /*0550*/  REDG.E.ADD.STRONG.GPU desc[UR4][R10.64], R23 ;  /* 0x000000170a00798e */ /* 0x0009e4000c12e104 */
.L_x_10:
[----:B------:R-:W-:Y:S05]  /*0560*/  BSYNC.RECONVERGENT B2 ;  /* 0x0000000000027941 */ /* 0x000fea0003800200 */
.L_x_9:
[----:B------:R-:W-:Y:S01]  /*0570*/  BSSY.RECONVERGENT B2, `(.L_x_11) ;  /* 0x0000007000027945 */ /* 0x000fe20003800200 */
[----:B------:R-:W-:-:S03]  /*0580*/  ISETP.GE.AND P1, PT, R21, R0, PT ;  /* 0x000000001500720c */ /* 0x000fc60003f26270 */
[----:B------:R-:W-:Y:S10]  /*0590*/  @P2 BRA `(.L_x_12) ;  /* 0x0000000000102947 */ /* 0x000ff40003800000 */
[----:B-1234-:R-:W0:Y:S01]  /*05a0*/  LDG.E R11, desc[UR4][R6.64+0x10] ;  /* 0x00001004060b7981 */ /* 0x01ee22000c1e1900 */
[----:B------:R-:W-:Y:S02]  /*05b0*/  IMAD.MOV.U32 R21, RZ, RZ, 0x1 ;  /* 0x00000001ff157424 */ /* 0x000fe400078e00ff */
[----:B0-----:R-:W-:-:S05]  /*05c0*/  IMAD.WIDE R10, R11, 0x4, R2 ;  /* 0x000000040b0a7825 */ /* 0x001fca00078e0202 */
[----:B------:R0:W-:Y:S02]  /*05d0*/  REDG.E.ADD.STRONG.GPU desc[UR4][R10.64], R21 ;  /* 0x000000150a00798e */ /* 0x0001e4000c12e104 */
.L_x_12:
[----:B------:R-:W-:Y:S05]  /*05e0*/  BSYNC.RECONVERGENT B2 ;  /* 0x0000000000027941 */ /* 0x000fea0003800200 */
.L_x_11:
[----:B------:R-:W-:Y:S01]  /*05f0*/  BSSY.RECONVERGENT B2, `(.L_x_13) ;  /* 0x0000007000027945 */ /* 0x000fe20003800200 */
[----:B------:R-:W-:-:S03]  /*0600*/  ISETP.GE.AND P2, PT, R19, R0, PT ;  /* 0x000000001300720c */ /* 0x000fc60003f46270 */
[----:B------:R-:W-:Y:S10]  /*0610*/  @P4 BRA `(.L_x_14) ;  /* 0x0000000000104947 */ /* 0x000ff40003800000 */
[----:B01234-:R-:W2:Y:S01]  /*0620*/  LDG.E R11, desc[UR4][R6.64+0x14] ;  /* 0x00001404060b7981 */ /* 0x01fea2000c1e1900 */
[----:B------:R-:W-:Y:S01]  /*0630*/  MOV R19, 0x1 ;  /* 0x0000000100137802 */ /* 0x000fe20000000f00 */
[----:B--2---:R-:W-:-:S05]  /*0640*/  IMAD.WIDE R10, R11, 0x4, R2 ;  /* 0x000000040b0a7825 */ /* 0x004fca00078e0202 */
[----:B------:R0:W-:Y:S02]  /*0650*/  REDG.E.ADD.STRONG.GPU desc[UR4][R10.64], R19 ;  /* 0x000000130a00798e */ /* 0x0001e4000c12e104 */
.L_x_14:
[----:B------:R-:W-:Y:S05]  /*0660*/  BSYNC.RECONVERGENT B2 ;  /* 0x0000000000027941 */ /* 0x000fea0003800200 */
.L_x_13:
[----:B------:R-:W-:Y:S01]  /*0670*/  BSSY.RECONVERGENT B2, `(.L_x_15) ;  /* 0x0000007000027945 */ /* 0x000fe20003800200 */
[----:B------:R-:W-:-:S03]  /*0680*/  ISETP.GE.AND P4, PT, R13, R0, PT ;  /* 0x000000000d00720c */ /* 0x000fc60003f86270 */
[----:B------:R-:W-:Y:S10]  /*0690*/  @P3 BRA `(.L_x_16) ;  /* 0x0000000000103947 */ /* 0x000ff40003800000 */
[----:B01234-:R-:W2:Y:S01]  /*06a0*/  LDG.E R11, desc[UR4][R6.64+0x18] ;  /* 0x00001804060b7981 */ /* 0x01fea2000c1e1900 */
[----:B------:R-:W-:Y:S02]  /*06b0*/  IMAD.MOV.U32 R19, RZ, RZ, 0x1 ;  /* 0x00000001ff137424 */ /* 0x000fe400078e00ff */
[----:B--2---:R-:W-:-:S05]  /*06c0*/  IMAD.WIDE R10, R11, 0x4, R2 ;  /* 0x000000040b0a7825 */ /* 0x004fca00078e0202 */
[----:B------:R0:W-:Y:S02]  /*06d0*/  REDG.E.ADD.STRONG.GPU desc[UR4][R10.64], R19 ;  /* 0x000000130a00798e */ /* 0x0001e4000c12e104 */
.L_x_16:
[----:B------:R-:W-:Y:S05]  /*06e0*/  BSYNC.RECONVERGENT B2 ;  /* 0x0000000000027941 */ /* 0x000fea0003800200 */
.L_x_15:
[----:B------:R-:W-:Y:S01]  /*06f0*/  BSSY.RECONVERGENT B2, `(.L_x_17) ;  /* 0x0000007000027945 */ /* 0x000fe20003800200 */
[----:B------:R-:W-:-:S03]  /*0700*/  ISETP.GE.AND P3, PT, R15, R0, PT ;  /* 0x000000000f00720c */ /* 0x000fc60003f66270 */
[----:B------:R-:W-:Y:S10]  /*0710*/  @P4 BRA `(.L_x_18) ;  /* 0x0000000000104947 */ /* 0x000ff40003800000 */
[----:B01234-:R-:W2:Y:S01]  /*0720*/  LDG.E R11, desc[UR4][R6.64+0x1c] ;  /* 0x00001c04060b7981 */ /* 0x01fea2000c1e1900 */
[----:B------:R-:W-:Y:S02]  /*0730*/  IMAD.MOV.U32 R15, RZ, RZ, 0x1 ;  /* 0x00000001ff0f7424 */ /* 0x000fe400078e00ff */
[----:B--2---:R-:W-:-:S05]  /*0740*/  IMAD.WIDE R10, R11, 0x4, R2 ;  /* 0x000000040b0a7825 */ /* 0x004fca00078e0202 */
[----:B------:R0:W-:Y:S02]  /*0750*/  REDG.E.ADD.STRONG.GPU desc[UR4][R10.64], R15 ;  /* 0x0000000f0a00798e */ /* 0x0001e4000c12e104 */
.L_x_18:
[----:B------:R-:W-:Y:S05]  /*0760*/  BSYNC.RECONVERGENT B2 ;  /* 0x0000000000027941 */ /* 0x000fea0003800200 */
.L_x_17:
[----:B------:R-:W-:Y:S01]  /*0770*/  ISETP.NE.AND P5, PT, R14, RZ, PT ;  /* 0x000000ff0e00720c */ /* 0x000fe20003fa5270 */
[----:B------:R-:W-:Y:S01]  /*0780*/  BSSY.RECONVERGENT B2, `(.L_x_19) ;  /* 0x0000007000027945 */ /* 0x000fe20003800200 */
[----:B------:R-:W-:-:S11]  /*0790*/  ISETP.GE.AND P4, PT, R17, R0, PT ;  /* 0x000000001100720c */ /* 0x000fd60003f86270 */
[----:B------:R-:W-:Y:S05]  /*07a0*/  @P5 BRA `(.L_x_20) ;  /* 0x0000000000105947 */ /* 0x000fea0003800000 */
[----:B01234-:R-:W2:Y:S01]  /*07b0*/  LDG.E R11, desc[UR4][R6.64+0x20] ;  /* 0x00002004060b7981 */ /* 0x01fea2000c1e1900 */
[----:B------:R-:W-:Y:S02]  /*07c0*/  HFMA2 R15, -RZ, RZ, 0, 5.9604644775390625e-08 ;  /* 0x00000001ff0f7431 */ /* 0x000fe400000001ff */
[----:B--2---:R-:W-:-:S05]  /*07d0*/  IMAD.WIDE R10, R11, 0x4, R2 ;  /* 0x000000040b0a7825 */ /* 0x004fca00078e0202 */
[----:B------:R0:W-:Y:S02]  /*07e0*/  REDG.E.ADD.STRONG.GPU desc[UR4][R10.64], R15 ;  /* 0x0000000f0a00798e */ /* 0x0001e4000c12e104 */
.L_x_20:
[----:B------:R-:W-:Y:S05]  /*07f0*/  BSYNC.RECONVERGENT B2 ;  /* 0x0000000000027941 */ /* 0x000fea0003800200 */
.L_x_19:
[----:B------:R-:W-:Y:S01]  /*0800*/  BSSY.RECONVERGENT B2, `(.L_x_21) ;  /* 0x0000007000027945 */ /* 0x000fe20003800200 */
[----:B------:R-:W-:-:S03]  /*0810*/  ISETP.NE.AND P5, PT, R12, RZ, PT ;  /* 0x000000ff0c00720c */ /* 0x000fc60003fa5270 */
[----:B------:R-:W-:Y:S10]  /*0820*/  @P6 BRA `(.L_x_22) ;  /* 0x0000000000106947 */ /* 0x000ff40003800000 */
[----:B01234-:R-:W2:Y:S01]  /*0830*/  LDG.E R11, desc[UR4][R6.64+0x24] ;  /* 0x00002404060b7981 */ /* 0x01fea2000c1e1900 */
[----:B------:R-:W-:Y:S02]  /*0840*/  IMAD.MOV.U32 R15, RZ, RZ, 0x1 ;  /* 0x00000001ff0f7424 */ /* 0x000fe400078e00ff */
[----:B--2---:R-:W-:-:S05]  /*0850*/  IMAD.WIDE R10, R11, 0x4, R2 ;  /* 0x000000040b0a7825 */ /* 0x004fca00078e0202 */
[----:B------:R0:W-:Y:S02]  /*0860*/  REDG.E.ADD.STRONG.GPU desc[UR4][R10.64], R15 ;  /* 0x0000000f0a00798e */ /* 0x0001e4000c12e104 */
.L_x_22:
[----:B------:R-:W-:Y:S05]  /*0870*/  BSYNC.RECONVERGENT B2 ;  /* 0x0000000000027941 */ /* 0x000fea0003800200 */
.L_x_21:
[----:B------:R-:W-:Y:S01]  /*0880*/  ISETP.NE.AND P6, PT, R16, RZ, PT ;  /* 0x000000ff1000720c */ /* 0x000fe20003fc5270 */
[----:B------:R-:W-:-:S12]  /*0890*/  BSSY.RECONVERGENT B2, `(.L_x_23) ;  /* 0x0000006000027945 */ /* 0x000fd80003800200 */
[----:B------:R-:W-:Y:S05]  /*08a0*/  @P6 BRA `(.L_x_24) ;  /* 0x0000000000106947 */ /* 0x000fea0003800000 */
[----:B01234-:R-:W2:Y:S01]  /*08b0*/  LDG.E R11, desc[UR4][R6.64+0x28] ;  /* 0x00002804060b7981 */ /* 0x01fea2000c1e1900 */
[----:B------:R-:W-:Y:S02]  /*08c0*/  IMAD.MOV.U32 R15, RZ, RZ, 0x1 ;  /* 0x00000001ff0f7424 */ /* 0x000fe400078e00ff */
[----:B--2---:R-:W-:-:S05]  /*08d0*/  IMAD.WIDE R10, R11, 0x4, R2 ;  /* 0x000000040b0a7825 */ /* 0x004fca00078e0202 */
[----:B------:R0:W-:Y:S02]  /*08e0*/  REDG.E.ADD.STRONG.GPU desc[UR4][R10.64], R15 ;  /* 0x0000000f0a00798e */ /* 0x0001e4000c12e104 */
.L_x_24:
[----:B------:R-:W-:Y:S05]  /*08f0*/  BSYNC.RECONVERGENT B2 ;  /* 0x0000000000027941 */ /* 0x000fea0003800200 */
.L_x_23:
[----:B------:R-:W-:Y:S04]  /*0900*/  BSSY.RECONVERGENT B2, `(.L_x_25) ;  /* 0x0000006000027945 */ /* 0x000fe80003800200 */
[----:B------:R-:W-:Y:S05]  /*0910*/  @P0 BRA `(.L_x_26) ;  /* 0x0000000000100947 */ /* 0x000fea0003800000 */
[----:B01234-:R-:W2:Y:S01]  /*0920*/  LDG.E R11, desc[UR4][R6.64+0x2c] ;  /* 0x00002c04060b7981 */ /* 0x01fea2000c1e1900 */
[----:B------:R-:W-:Y:S01]  /*0930*/  MOV R15, 0x1 ;  /* 0x00000001000f7802 */ /* 0x000fe20000000f00 */
[----:B--2---:R-:W-:-:S05]  /*0940*/  IMAD.WIDE R10, R11, 0x4, R2 ;  /* 0x000000040b0a7825 */ /* 0x004fca00078e0202 */
[----:B------:R0:W-:Y:S02]  /*0950*/  REDG.E.ADD.STRONG.GPU desc[UR4][R10.64], R15 ;  /* 0x0000000f0a00798e */ /* 0x0001e4000c12e104 */
.L_x_26:
[----:B------:R-:W-:Y:S05]  /*0960*/  BSYNC.RECONVERGENT B2 ;  /* 0x0000000000027941 */ /* 0x000fea0003800200 */
.L_x_25:
[----:B------:R-:W-:Y:S04]  /*0970*/  BSSY.RECONVERGENT B2, `(.L_x_27) ;  /* 0x0000006000027945 */ /* 0x000fe80003800200 */
[----:B------:R-:W-:Y:S05]  /*0980*/  @P1 BRA `(.L_x_28) ;  /* 0x0000000000101947 */ /* 0x000fea0003800000 */
[----:B01234-:R-:W2:Y:S01]  /*0990*/  LDG.E R11, desc[UR4][R6.64+0x30] ;  /* 0x00003004060b7981 */ /* 0x01fea2000c1e1900 */
[----:B------:R-:W-:Y:S02]  /*09a0*/  IMAD.MOV.U32 R15, RZ, RZ, 0x1 ;  /* 0x00000001ff0f7424 */ /* 0x000fe400078e00ff */
[----:B--2---:R-:W-:-:S05]  /*09b0*/  IMAD.WIDE R10, R11, 0x4, R2 ;  /* 0x000000040b0a7825 */ /* 0x004fca00078e0202 */
[----:B------:R0:W-:Y:S02]  /*09c0*/  REDG.E.ADD.STRONG.GPU desc[UR4][R10.64], R15 ;  /* 0x0000000f0a00798e */ /* 0x0001e4000c12e104 */
.L_x_28:
[----:B------:R-:W-:Y:S05]  /*09d0*/  BSYNC.RECONVERGENT B2 ;  /* 0x0000000000027941 */ /* 0x000fea0003800200 */
.L_x_27:
[----:B------:R-:W-:Y:S04]  /*09e0*/  BSSY.RECONVERGENT B2, `(.L_x_29) ;  /* 0x0000006000027945 */ /* 0x000fe80003800200 */
[----:B------:R-:W-:Y:S05]  /*09f0*/  @P2 BRA `(.L_x_30) ;  /* 0x0000000000102947 */ /* 0x000fea0003800000 */
[----:B01234-:R-:W2:Y:S01]  /*0a00*/  LDG.E R11, desc[UR4][R6.64+0x34] ;  /* 0x00003404060b7981 */ /* 0x01fea2000c1e1900 */
[----:B------:R-:W-:Y:S02]  /*0a10*/  IMAD.MOV.U32 R15, RZ, RZ, 0x1 ;  /* 0x00000001ff0f7424 */ /* 0x000fe400078e00ff */
[----:B--2---:R-:W-:-:S05]  /*0a20*/  IMAD.WIDE R10, R11, 0x4, R2 ;  /* 0x000000040b0a7825 */ /* 0x004fca00078e0202 */
[----:B------:R0:W-:Y:S02]  /*0a30*/  REDG.E.ADD.STRONG.GPU desc[UR4][R10.64], R15 ;  /* 0x0000000f0a00798e */ /* 0x0001e4000c12e104 */
.L_x_30:
[----:B------:R-:W-:Y:S05]  /*0a40*/  BSYNC.RECONVERGENT B2 ;  /* 0x0000000000027941 */ /* 0x000fea0003800200 */
.L_x_29:
[----:B------:R-:W-:Y:S04]  /*0a50*/  BSSY.RECONVERGENT B2, `(.L_x_31) ;  /* 0x0000006000027945 */ /* 0x000fe80003800200 */
[----:B------:R-:W-:Y:S05]  /*0a60*/  @P3 BRA `(.L_x_32) ;  /* 0x0000000000103947 */ /* 0x000fea0003800000 */
[----:B01234-:R-:W2:Y:S01]  /*0a70*/  LDG.E R11, desc[UR4][R6.64+0x38] ;  /* 0x00003804060b7981 */ /* 0x01fea2000c1e1900 */
[----:B------:R-:W-:Y:S02]  /*0a80*/  HFMA2 R15, -RZ, RZ, 0, 5.9604644775390625e-08 ;  /* 0x00000001ff0f7431 */ /* 0x000fe400000001ff */
[----:B--2---:R-:W-:-:S05]  /*0a90*/  IMAD.WIDE R10, R11, 0x4, R2 ;  /* 0x000000040b0a7825 */ /* 0x004fca00078e0202 */
[----:B------:R0:W-:Y:S02]  /*0aa0*/  REDG.E.ADD.STRONG.GPU desc[UR4][R10.64], R15 ;  /* 0x0000000f0a00798e */ /* 0x0001e4000c12e104 */
.L_x_32:
[----:B------:R-:W-:Y:S05]  /*0ab0*/  BSYNC.RECONVERGENT B2 ;  /* 0x0000000000027941 */ /* 0x000fea0003800200 */
.L_x_31:
[----:B------:R-:W-:Y:S04]  /*0ac0*/  BSSY.RECONVERGENT B2, `(.L_x_33) ;  /* 0x0000006000027945 */ /* 0x000fe80003800200 */
[----:B------:R-:W-:Y:S05]  /*0ad0*/  @P4 BRA `(.L_x_34) ;  /* 0x0000000000104947 */ /* 0x000fea0003800000 */
[----:B01234-:R-:W2:Y:S01]  /*0ae0*/  LDG.E R11, desc[UR4][R6.64+0x3c] ;  /* 0x00003c04060b7981 */ /* 0x01fea2000c1e1900 */
[----:B------:R-:W-:Y:S02]  /*0af0*/  IMAD.MOV.U32 R15, RZ, RZ, 0x1 ;  /* 0x00000001ff0f7424 */ /* 0x000fe400078e00ff */
[----:B--2---:R-:W-:-:S05]  /*0b00*/  IMAD.WIDE R10, R11, 0x4, R2 ;  /* 0x000000040b0a7825 */ /* 0x004fca00078e0202 */
[----:B------:R0:W-:Y:S02]  /*0b10*/  REDG.E.ADD.STRONG.GPU desc[UR4][R10.64], R15 ;  /* 0x0000000f0a00798e */ /* 0x0001e4000c12e104 */
.L_x_34:
[----:B------:R-:W-:Y:S05]  /*0b20*/  BSYNC.RECONVERGENT B2 ;  /* 0x0000000000027941 */ /* 0x000fea0003800200 */
.L_x_33:
[----:B------:R-:W-:Y:S01]  /*0b30*/  VIADD R13, R13, 0x10 ;  /* 0x000000100d0d7836 */ /* 0x000fe20000000000 */
[----:B------:R-:W-:Y:S06]  /*0b40*/  @P5 BRA `(.L_x_35) ;  /* 0xfffffff400985947 */ /* 0x000fec000383ffff */
[----:B------:R-:W-:Y:S05]  /*0b50*/  BSYNC.RECONVERGENT B0 ;  /* 0x0000000000007941 */ /* 0x000fea0003800200 */
.L_x_2:
[----:B------:R-:W-:-:S07]  /*0b60*/  IADD3 R13, PT, PT, R13, -0x7, RZ ;  /* 0xfffffff90d0d7810 */ /* 0x000fce0007ffe0ff */
.L_x_1:
[----:B------:R-:W-:Y:S05]  /*0b70*/  BSYNC.RECONVERGENT B1 ;  /* 0x0000000000017941 */ /* 0x000fea0003800200 */
.L_x_0:
[----:B------:R-:W-:-:S13]  /*0b80*/  ISETP.NE.AND P0, PT, R9, RZ, PT ;  /* 0x000000ff0900720c */ /* 0x000fda0003f05270 */
[----:B------:R-:W-:Y:S05]  /*0b90*/  @!P0 EXIT ;  /* 0x000000000000894d */ /* 0x000fea0003800000 */
[----:B------:R-:W-:Y:S01]  /*0ba0*/  ISETP.GE.U32.AND P0, PT, R9, 0x8, PT ;  /* 0x000000080900780c */ /* 0x000fe20003f06070 */
[----:B------:R-:W-:Y:S01]  /*0bb0*/  BSSY.RECONVERGENT B0, `(.L_x_36) ;  /* 0x0000057000007945 */ /* 0x000fe20003800200 */
[----:B------:R-:W-:-:S11]  /*0bc0*/  LOP3.LUT R6, R8, 0x7, RZ, 0xc0, !PT ;  /* 0x0000000708067812 */ /* 0x000fd600078ec0ff */
[----:B------:R-:W-:Y:S05]  /*0bd0*/  @!P0 BRA `(.L_x_37) ;  /* 0x0000000400508947 */ /* 0x000fea0003800000 */
[----:B0-----:R-:W0:Y:S01]  /*0be0*/  LDC.64 R2, c[0x0][0x380] ;  /* 0x0000e000ff027b82 */ /* 0x001e220000000a00 */
[C---:B------:R-:W-:Y:S01]  /*0bf0*/  VIADD R7, R13.reuse, 0x1 ;  /* 0x000000010d077836 */ /* 0x040fe20000000000 */
[C---:B------:R-:W-:Y:S01]  /*0c00*/  IADD3 R5, PT, PT, R13.reuse, 0x2, RZ ;  /* 0x000000020d057810 */ /* 0x040fe20007ffe0ff */
[C---:B------:R-:W-:Y:S01]  /*0c10*/  VIADD R9, R13.reuse, 0x5 ;  /* 0x000000050d097836 */ /* 0x040fe20000000000 */
[-C--:B-----5:R-:W-:Y:S01]  /*0c20*/  ISETP.GE.AND P6, PT, R13, R0.reuse, PT ;  /* 0x000000000d00720c */ /* 0x0a0fe20003fc6270 */
[----:B------:R-:W-:Y:S01]  /*0c30*/  BSSY.RECONVERGENT B1, `(.L_x_38) ;  /* 0x0000014000017945 */ /* 0x000fe20003800200 */
[-C--:B------:R-:W-:Y:S01]  /*0c40*/  ISETP.GE.AND P1, PT, R7, R0.reuse, PT ;  /* 0x000000000700720c */ /* 0x080fe20003f26270 */
[----:B------:R-:W-:Y:S01]  /*0c50*/  VIADD R7, R13, 0x3 ;  /* 0x000000030d077836 */ /* 0x000fe20000000000 */
[----:B------:R-:W-:Y:S02]  /*0c60*/  ISETP.GE.AND P0, PT, R5, R0, PT ;  /* 0x000000000500720c */ /* 0x000fe40003f06270 */
[----:B------:R-:W-:-:S02]  /*0c70*/  IADD3 R5, PT, PT, R13, 0x4, RZ ;  /* 0x000000040d057810 */ /* 0x000fc40007ffe0ff */
[----:B-1234-:R-:W-:Y:S02]  /*0c80*/  P2R R10, PR, RZ, 0x2 ;  /* 0x00000002ff0a7803 */ /* 0x01efe40000000000 */
[-C--:B------:R-:W-:Y:S01]  /*0c90*/  ISETP.GE.AND P2, PT, R5, R0.reuse, PT ;  /* 0x000000000500720c */ /* 0x080fe20003f46270 */
[----:B------:R-:W-:Y:S01]  /*0ca0*/  VIADD R5, R13, 0x7 ;  /* 0x000000070d057836 */ /* 0x000fe20000000000 */
[-C--:B------:R-:W-:Y:S02]  /*0cb0*/  ISETP.GE.AND P1, PT, R7, R0.reuse, PT ;  /* 0x000000000700720c */ /* 0x080fe40003f26270 */
[----:B------:R-:W-:Y:S02]  /*0cc0*/  IADD3 R7, PT, PT, R13, 0x6, RZ ;  /* 0x000000060d077810 */ /* 0x000fe40007ffe0ff */
[-C--:B------:R-:W-:Y:S02]  /*0cd0*/  ISETP.GE.AND P3, PT, R9, R0.reuse, PT ;  /* 0x000000000900720c */ /* 0x080fe40003f66270 */
[-C--:B------:R-:W-:Y:S01]  /*0ce0*/  ISETP.GE.AND P4, PT, R7, R0.reuse, PT ;  /* 0x000000000700720c */ /* 0x080fe20003f86270 */
[----:B0-----:R-:W-:Y:S01]  /*0cf0*/  IMAD.WIDE R2, R13, 0x4, R2 ;  /* 0x000000040d027825 */ /* 0x001fe200078e0202 */
[----:B------:R-:W-:Y:S01]  /*0d00*/  ISETP.GE.AND P5, PT, R5, R0, PT ;  /* 0x000000000500720c */ /* 0x000fe20003fa6270 */
[----:B------:R-:W-:-:S12]  /*0d10*/  @P6 BRA `(.L_x_39) ;  /* 0x0000000000146947 */ /* 0x000fd80003800000 */
[----:B------:R-:W2:Y:S01]  /*0d20*/  LDG.E R7, desc[UR4][R2.64] ;  /* 0x0000000402077981 */ /* 0x000ea2000c1e1900 */
[----:B------:R-:W2:Y:S01]  /*0d30*/  LDC.64 R4, c[0x0][0x398] ;  /* 0x0000e600ff047b82 */ /* 0x000ea20000000a00 */
[----:B------:R-:W-:Y:S01]  /*0d40*/  MOV R9, 0x1 ;  /* 0x0000000100097802 */ /* 0x000fe20000000f00 */
[----:B--2---:R-:W-:-:S05]  /*0d50*/  IMAD.WIDE R4, R7, 0x4, R4 ;  /* 0x0000000407047825 */ /* 0x004fca00078e0204 */
[----:B------:R0:W-:Y:S02]  /*0d60*/  REDG.E.ADD.STRONG.GPU desc[UR4][R4.64], R9 ;  /* 0x000000090400798e */ /* 0x0001e4000c12e104 */
.L_x_39:
[----:B------:R-:W-:Y:S05]  /*0d70*/  BSYNC.RECONVERGENT B1 ;  /* 0x0000000000017941 */ /* 0x000fea0003800200 */
.L_x_38:
[----:B------:R-:W-:Y:S01]  /*0d80*/  ISETP.NE.AND P6, PT, R10, RZ, PT ;  /* 0x000000ff0a00720c */ /* 0x000fe20003fc5270 */
[----:B------:R-:W-:-:S12]  /*0d90*/  BSSY.RECONVERGENT B1, `(.L_x_40) ;  /* 0x0000007000017945 */ /* 0x000fd80003800200 */
[----:B------:R-:W-:Y:S05]  /*0da0*/  @P6 BRA `(.L_x_41) ;  /* 0x0000000000146947 */ /* 0x000fea0003800000 */
[----:B------:R-:W2:Y:S01]  /*0db0*/  LDG.E R7, desc[UR4][R2.64+0x4] ;  /* 0x0000040402077981 */ /* 0x000ea2000c1e1900 */
[----:B0-----:R-:W2:Y:S01]  /*0dc0*/  LDC.64 R4, c[0x0][0x398] ;  /* 0x0000e600ff047b82 */ /* 0x001ea20000000a00 */
[----:B------:R-:W-:Y:S02]  /*0dd0*/  IMAD.MOV.U32 R9, RZ, RZ, 0x1 ;  /* 0x00000001ff097424 */ /* 0x000fe400078e00ff */
[----:B--2---:R-:W-:-:S05]  /*0de0*/  IMAD.WIDE R4, R7, 0x4, R4 ;  /* 0x0000000407047825 */ /* 0x004fca00078e0204 */
[----:B------:R1:W-:Y:S02]  /*0df0*/  REDG.E.ADD.STRONG.GPU desc[UR4][R4.64], R9 ;  /* 0x000000090400798e */ /* 0x0003e4000c12e104 */
.L_x_41:
[----:B------:R-:W-:Y:S05]  /*0e00*/  BSYNC.RECONVERGENT B1 ;  /* 0x0000000000017941 */ /* 0x000fea0003800200 */
.L_x_40:
[----:B------:R-:W-:Y:S04]  /*0e10*/  BSSY.RECONVERGENT B1, `(.L_x_42) ;  /* 0x0000007000017945 */ /* 0x000fe80003800200 */
[----:B------:R-:W-:Y:S05]  /*0e20*/  @P0 BRA `(.L_x_43) ;  /* 0x0000000000140947 */ /* 0x000fea0003800000 */
[----:B------:R-:W2:Y:S01]  /*0e30*/  LDG.E R7, desc[UR4][R2.64+0x8] ;  /* 0x0000080402077981 */ /* 0x000ea2000c1e1900 */
[----:B01----:R-:W2:Y:S01]  /*0e40*/  LDC.64 R4, c[0x0][0x398] ;  /* 0x0000e600ff047b82 */ /* 0x003ea20000000a00 */
[----:B------:R-:W-:Y:S02]  /*0e50*/  HFMA2 R9, -RZ, RZ, 0, 5.9604644775390625e-08 ;  /* 0x00000001ff097431 */ /* 0x000fe400000001ff */
[----:B--2---:R-:W-:-:S05]  /*0e60*/  IMAD.WIDE R4, R7, 0x4, R4 ;  /* 0x0000000407047825 */ /* 0x004fca00078e0204 */
[----:B------:R2:W-:Y:S02]  /*0e70*/  REDG.E.ADD.STRONG.GPU desc[UR4][R4.64], R9 ;  /* 0x000000090400798e */ /* 0x0005e4000c12e104 */
.L_x_43:
[----:B------:R-:W-:Y:S05]  /*0e80*/  BSYNC.RECONVERGENT B1 ;  /* 0x0000000000017941 */ /* 0x000fea0003800200 */
.L_x_42:
[----:B------:R-:W-:Y:S04]  /*0e90*/  BSSY.RECONVERGENT B1, `(.L_x_44) ;  /* 0x0000007000017945 */ /* 0x000fe80003800200 */
[----:B------:R-:W-:Y:S05]  /*0ea0*/  @P1 BRA `(.L_x_45) ;  /* 0x0000000000141947 */ /* 0x000fea0003800000 */
[----:B------:R-:W3:Y:S01]  /*0eb0*/  LDG.E R7, desc[UR4][R2.64+0xc] ;  /* 0x00000c0402077981 */ /* 0x000ee2000c1e1900 */
[----:B012---:R-:W3:Y:S01]  /*0ec0*/  LDC.64 R4, c[0x0][0x398] ;  /* 0x0000e600ff047b82 */ /* 0x007ee20000000a00 */
[----:B------:R-:W-:Y:S02]  /*0ed0*/  IMAD.MOV.U32 R9, RZ, RZ, 0x1 ;  /* 0x00000001ff097424 */ /* 0x000fe400078e00ff */
[----:B---3--:R-:W-:-:S05]  /*0ee0*/  IMAD.WIDE R4, R7, 0x4, R4 ;  /* 0x0000000407047825 */ /* 0x008fca00078e0204 */
[----:B------:R3:W-:Y:S02]  /*0ef0*/  REDG.E.ADD.STRONG.GPU desc[UR4][R4.64], R9 ;  /* 0x000000090400798e */ /* 0x0007e4000c12e104 */
.L_x_45:
[----:B------:R-:W-:Y:S05]  /*0f00*/  BSYNC.RECONVERGENT B1 ;  /* 0x0000000000017941 */ /* 0x000fea0003800200 */
.L_x_44:
[----:B------:R-:W-:Y:S04]  /*0f10*/  BSSY.RECONVERGENT B1, `(.L_x_46) ;  /* 0x0000007000017945 */ /* 0x000fe80003800200 */
[----:B------:R-:W-:Y:S05]  /*0f20*/  @P2 BRA `(.L_x_47) ;  /* 0x0000000000142947 */ /* 0x000fea0003800000 */
[----:B------:R-:W4:Y:S01]  /*0f30*/  LDG.E R7, desc[UR4][R2.64+0x10] ;  /* 0x0000100402077981 */ /* 0x000f22000c1e1900 */
[----:B0123--:R-:W4:Y:S01]  /*0f40*/  LDC.64 R4, c[0x0][0x398] ;  /* 0x0000e600ff047b82 */ /* 0x00ff220000000a00 */
[----:B------:R-:W-:Y:S01]  /*0f50*/  MOV R9, 0x1 ;  /* 0x0000000100097802 */ /* 0x000fe20000000f00 */
[----:B----4-:R-:W-:-:S05]  /*0f60*/  IMAD.WIDE R4, R7, 0x4, R4 ;  /* 0x0000000407047825 */ /* 0x010fca00078e0204 */
[----:B------:R4:W-:Y:S02]  /*0f70*/  REDG.E.ADD.STRONG.GPU desc[UR4][R4.64], R9 ;  /* 0x000000090400798e */ /* 0x0009e4000c12e104 */
.L_x_47:
[----:B------:R-:W-:Y:S05]  /*0f80*/  BSYNC.RECONVERGENT B1 ;  /* 0x0000000000017941 */ /* 0x000fea0003800200 */
.L_x_46:
[----:B------:R-:W-:Y:S04]  /*0f90*/  BSSY.RECONVERGENT B1, `(.L_x_48) ;  /* 0x0000007000017945 */ /* 0x000fe80003800200 */
[----:B------:R-:W-:Y:S05]  /*0fa0*/  @P3 BRA `(.L_x_49) ;  /* 0x0000000000143947 */ /* 0x000fea0003800000 */
[----:B------:R-:W5:Y:S01]  /*0fb0*/  LDG.E R7, desc[UR4][R2.64+0x14] ;  /* 0x0000140402077981 */ /* 0x000f62000c1e1900 */
[----:B01234-:R-:W5:Y:S01]  /*0fc0*/  LDC.64 R4, c[0x0][0x398] ;  /* 0x0000e600ff047b82 */ /* 0x01ff620000000a00 */
[----:B------:R-:W-:Y:S02]  /*0fd0*/  IMAD.MOV.U32 R9, RZ, RZ, 0x1 ;  /* 0x00000001ff097424 */ /* 0x000fe400078e00ff */
[----:B-----5:R-:W-:-:S05]  /*0fe0*/  IMAD.WIDE R4, R7, 0x4, R4 ;  /* 0x0000000407047825 */ /* 0x020fca00078e0204 */
[----:B------:R0:W-:Y:S02]  /*0ff0*/  REDG.E.ADD.STRONG.GPU desc[UR4][R4.64], R9 ;  /* 0x000000090400798e */ /* 0x0001e4000c12e104 */
.L_x_49:
[----:B------:R-:W-:Y:S05]  /*1000*/  BSYNC.RECONVERGENT B1 ;  /* 0x0000000000017941 */ /* 0x000fea0003800200 */
.L_x_48:
[----:B------:R-:W-:Y:S04]  /*1010*/  BSSY.RECONVERGENT B1, `(.L_x_50) ;  /* 0x0000007000017945 */ /* 0x000fe80003800200 */
[----:B------:R-:W-:Y:S05]  /*1020*/  @P4 BRA `(.L_x_51) ;  /* 0x0000000000144947 */ /* 0x000fea0003800000 */
[----:B------:R-:W5:Y:S01]  /*1030*/  LDG.E R7, desc[UR4][R2.64+0x18] ;  /* 0x0000180402077981 */ /* 0x000f62000c1e1900 */
[----:B01234-:R-:W5:Y:S01]  /*1040*/  LDC.64 R4, c[0x0][0x398] ;  /* 0x0000e600ff047b82 */ /* 0x01ff620000000a00 */
[----:B------:R-:W-:Y:S02]  /*1050*/  HFMA2 R9, -RZ, RZ, 0, 5.9604644775390625e-08 ;  /* 0x00000001ff097431 */ /* 0x000fe400000001ff */
[----:B-----5:R-:W-:-:S05]  /*1060*/  IMAD.WIDE R4, R7, 0x4, R4 ;  /* 0x0000000407047825 */ /* 0x020fca00078e0204 */
[----:B------:R0:W-:Y:S02]  /*1070*/  REDG.E.ADD.STRONG.GPU desc[UR4][R4.64], R9 ;  /* 0x000000090400798e */ /* 0x0001e4000c12e104 */
.L_x_51:
[----:B------:R-:W-:Y:S05]  /*1080*/  BSYNC.RECONVERGENT B1 ;  /* 0x0000000000017941 */ /* 0x000fea0003800200 */
.L_x_50:
[----:B------:R-:W-:Y:S04]  /*1090*/  BSSY.RECONVERGENT B1, `(.L_x_52) ;  /* 0x0000007000017945 */ /* 0x000fe80003800200 */
[----:B------:R-:W-:Y:S05]  /*10a0*/  @P5 BRA `(.L_x_53) ;  /* 0x0000000000145947 */ /* 0x000fea0003800000 */
[----:B------:R-:W5:Y:S01]  /*10b0*/  LDG.E R3, desc[UR4][R2.64+0x1c] ;  /* 0x00001c0402037981 */ /* 0x000f62000c1e1900 */
[----:B01234-:R-:W5:Y:S01]  /*10c0*/  LDC.64 R4, c[0x0][0x398] ;  /* 0x0000e600ff047b82 */ /* 0x01ff620000000a00 */
[----:B------:R-:W-:Y:S02]  /*10d0*/  IMAD.MOV.U32 R7, RZ, RZ, 0x1 ;  /* 0x00000001ff077424 */ /* 0x000fe400078e00ff */
[----:B-----5:R-:W-:-:S05]  /*10e0*/  IMAD.WIDE R4, R3, 0x4, R4 ;  /* 0x0000000403047825 */ /* 0x020fca00078e0204 */
[----:B------:R0:W-:Y:S02]  /*10f0*/  REDG.E.ADD.STRONG.GPU desc[UR4][R4.64], R7 ;  /* 0x000000070400798e */ /* 0x0001e4000c12e104 */
.L_x_53:
[----:B------:R-:W-:Y:S05]  /*1100*/  BSYNC.RECONVERGENT B1 ;  /* 0x0000000000017941 */ /* 0x000fea0003800200 */
.L_x_52:
[----:B------:R-:W-:-:S07]  /*1110*/  IADD3 R13, PT, PT, R13, 0x8, RZ ;  /* 0x000000080d0d7810 */ /* 0x000fce0007ffe0ff */
.L_x_37:
[----:B------:R-:W-:Y:S05]  /*1120*/  BSYNC.RECONVERGENT B0 ;  /* 0x0000000000007941 */ /* 0x000fea0003800200 */
.L_x_36:
[----:B------:R-:W-:-:S13]  /*1130*/  ISETP.NE.AND P0, PT, R6, RZ, PT ;  /* 0x000000ff0600720c */ /* 0x000fda0003f05270 */
[----:B------:R-:W-:Y:S05]  /*1140*/  @!P0 EXIT ;  /* 0x000000000000894d */ /* 0x000fea0003800000 */
[----:B------:R-:W-:Y:S01]  /*1150*/  ISETP.GE.U32.AND P0, PT, R6, 0x4, PT ;  /* 0x000000040600780c */ /* 0x000fe20003f06070 */
[----:B------:R-:W-:Y:S01]  /*1160*/  BSSY.RECONVERGENT B0, `(.L_x_54) ;  /* 0x000002d000007945 */ /* 0x000fe20003800200 */
[----:B------:R-:W-:-:S11]  /*1170*/  LOP3.LUT R8, R8, 0x3, RZ, 0xc0, !PT ;  /* 0x0000000308087812 */ /* 0x000fd600078ec0ff */
[----:B------:R-:W-:Y:S05]  /*1180*/  @!P0 BRA `(.L_x_55) ;  /* 0x0000000000a88947 */ /* 0x000fea0003800000 */
[----:B0-----:R-:W0:Y:S01]  /*1190*/  LDC.64 R2, c[0x0][0x380] ;  /* 0x0000e000ff027b82 */ /* 0x001e220000000a00 */
[CC--:B-----5:R-:W-:Y:S01]  /*11a0*/  ISETP.GE.AND P0, PT, R13.reuse, R0.reuse, PT ;  /* 0x000000000d00720c */ /* 0x0e0fe20003f06270 */
[C---:B-1234-:R-:W-:Y:S01]  /*11b0*/  VIADD R5, R13.reuse, 0x1 ;  /* 0x000000010d057836 */ /* 0x05efe20000000000 */
[C---:B------:R-:W-:Y:S01]  /*11c0*/  IADD3 R7, PT, PT, R13.reuse, 0x2, RZ ;  /* 0x000000020d077810 */ /* 0x040fe20007ffe0ff */
[----:B------:R-:W-:Y:S01]  /*11d0*/  VIADD R9, R13, 0x3 ;  /* 0x000000030d097836 */ /* 0x000fe20000000000 */
[----:B------:R-:W-:Y:S02]  /*11e0*/  BSSY.RECONVERGENT B1, `(.L_x_56) ;  /* 0x000000b000017945 */ /* 0x000fe40003800200 */
[-C--:B------:R-:W-:Y:S02]  /*11f0*/  ISETP.GE.AND P1, PT, R5, R0.reuse, PT ;  /* 0x000000000500720c */ /* 0x080fe40003f26270 */
[-C--:B------:R-:W-:Y:S02]  /*1200*/  ISETP.GE.AND P2, PT, R7, R0.reuse, PT ;  /* 0x000000000700720c */ /* 0x080fe40003f46270 */
[----:B------:R-:W-:Y:S01]  /*1210*/  ISETP.GE.AND P3, PT, R9, R0, PT ;  /* 0x000000000900720c */ /* 0x000fe20003f66270 */
[----:B0-----:R-:W-:-:S02]  /*1220*/  IMAD.WIDE R2, R13, 0x4, R2 ;  /* 0x000000040d027825 */ /* 0x001fc400078e0202 */
[----:B------:R-:W-:Y:S10]  /*1230*/  @P0 BRA `(.L_x_57) ;  /* 0x0000000000140947 */ /* 0x000ff40003800000 */
[----:B------:R-:W2:Y:S01]  /*1240*/  LDG.E R7, desc[UR4][R2.64] ;  /* 0x0000000402077981 */ /* 0x000ea2000c1e1900 */
[----:B------:R-:W2:Y:S01]  /*1250*/  LDC.64 R4, c[0x0][0x398] ;  /* 0x0000e600ff047b82 */ /* 0x000ea20000000a00 */
[----:B------:R-:W-:Y:S01]  /*1260*/  MOV R9, 0x1 ;  /* 0x0000000100097802 */ /* 0x000fe20000000f00 */
[----:B--2---:R-:W-:-:S05]  /*1270*/  IMAD.WIDE R4, R7, 0x4, R4 ;  /* 0x0000000407047825 */ /* 0x004fca00078e0204 */
[----:B------:R0:W-:Y:S02]  /*1280*/  REDG.E.ADD.STRONG.GPU desc[UR4][R4.64], R9 ;  /* 0x000000090400798e */ /* 0x0001e4000c12e104 */
.L_x_57:
[----:B------:R-:W-:Y:S05]  /*1290*/  BSYNC.RECONVERGENT B1 ;  /* 0x0000000000017941 */ /* 0x000fea0003800200 */
.L_x_56:
[----:B------:R-:W-:Y:S04]  /*12a0*/  BSSY.RECONVERGENT B1, `(.L_x_58) ;  /* 0x0000007000017945 */ /* 0x000fe80003800200 */
[----:B------:R-:W-:Y:S05]  /*12b0*/  @P1 BRA `(.L_x_59) ;  /* 0x0000000000141947 */ /* 0x000fea0003800000 */
[----:B------:R-:W2:Y:S01]  /*12c0*/  LDG.E R7, desc[UR4][R2.64+0x4] ;  /* 0x0000040402077981 */ /* 0x000ea2000c1e1900 */
[----:B0-----:R-:W2:Y:S01]  /*12d0*/  LDC.64 R4, c[0x0][0x398] ;  /* 0x0000e600ff047b82 */ /* 0x001ea20000000a00 */
[----:B------:R-:W-:Y:S02]  /*12e0*/  IMAD.MOV.U32 R9, RZ, RZ, 0x1 ;  /* 0x00000001ff097424 */ /* 0x000fe400078e00ff */
[----:B--2---:R-:W-:-:S05]  /*12f0*/  IMAD.WIDE R4, R7, 0x4, R4 ;  /* 0x0000000407047825 */ /* 0x004fca00078e0204 */
[----:B------:R1:W-:Y:S02]  /*1300*/  REDG.E.ADD.STRONG.GPU desc[UR4][R4.64], R9 ;  /* 0x000000090400798e */ /* 0x0003e4000c12e104 */
.L_x_59:
[----:B------:R-:W-:Y:S05]  /*1310*/  BSYNC.RECONVERGENT B1 ;  /* 0x0000000000017941 */ /* 0x000fea0003800200 */
.L_x_58:
[----:B------:R-:W-:Y:S04]  /*1320*/  BSSY.RECONVERGENT B1, `(.L_x_60) ;  /* 0x0000007000017945 */ /* 0x000fe80003800200 */
[----:B------:R-:W-:Y:S05]  /*1330*/  @P2 BRA `(.L_x_61) ;  /* 0x0000000000142947 */ /* 0x000fea0003800000 */
[----:B------:R-:W2:Y:S01]  /*1340*/  LDG.E R7, desc[UR4][R2.64+0x8] ;  /* 0x0000080402077981 */ /* 0x000ea2000c1e1900 */
[----:B01----:R-:W2:Y:S01]  /*1350*/  LDC.64 R4, c[0x0][0x398] ;  /* 0x0000e600ff047b82 */ /* 0x003ea20000000a00 */
[----:B------:R-:W-:Y:S02]  /*1360*/  HFMA2 R9, -RZ, RZ, 0, 5.9604644775390625e-08 ;  /* 0x00000001ff097431 */ /* 0x000fe400000001ff */
[----:B--2---:R-:W-:-:S05]  /*1370*/  IMAD.WIDE R4, R7, 0x4, R4 ;  /* 0x0000000407047825 */ /* 0x004fca00078e0204 */
[----:B------:R2:W-:Y:S02]  /*1380*/  REDG.E.ADD.STRONG.GPU desc[UR4][R4.64], R9 ;  /* 0x000000090400798e */ /* 0x0005e4000c12e104 */
.L_x_61:
[----:B------:R-:W-:Y:S05]  /*1390*/  BSYNC.RECONVERGENT B1 ;  /* 0x0000000000017941 */ /* 0x000fea0003800200 */
.L_x_60:
[----:B------:R-:W-:Y:S04]  /*13a0*/  BSSY.RECONVERGENT B1, `(.L_x_62) ;  /* 0x0000007000017945 */ /* 0x000fe80003800200 */
[----:B------:R-:W-:Y:S05]  /*13b0*/  @P3 BRA `(.L_x_63) ;  /* 0x0000000000143947 */ /* 0x000fea0003800000 */
[----:B------:R-:W3:Y:S01]  /*13c0*/  LDG.E R3, desc[UR4][R2.64+0xc] ;  /* 0x00000c0402037981 */ /* 0x000ee2000c1e1900 */
[----:B012---:R-:W3:Y:S01]  /*13d0*/  LDC.64 R4, c[0x0][0x398] ;  /* 0x0000e600ff047b82 */ /* 0x007ee20000000a00 */
[----:B------:R-:W-:Y:S02]  /*13e0*/  IMAD.MOV.U32 R7, RZ, RZ, 0x1 ;  /* 0x00000001ff077424 */ /* 0x000fe400078e00ff */
[----:B---3--:R-:W-:-:S05]  /*13f0*/  IMAD.WIDE R4, R3, 0x4, R4 ;  /* 0x0000000403047825 */ /* 0x008fca00078e0204 */
[----:B------:R3:W-:Y:S02]  /*1400*/  REDG.E.ADD.STRONG.GPU desc[UR4][R4.64], R7 ;  /* 0x000000070400798e */ /* 0x0007e4000c12e104 */
.L_x_63:
[----:B------:R-:W-:Y:S05]  /*1410*/  BSYNC.RECONVERGENT B1 ;  /* 0x0000000000017941 */ /* 0x000fea0003800200 */
.L_x_62:
[----:B------:R-:W-:-:S07]  /*1420*/  IADD3 R13, PT, PT, R13, 0x4, RZ ;  /* 0x000000040d0d7810 */ /* 0x000fce0007ffe0ff */
.L_x_55:
[----:B------:R-:W-:Y:S05]  /*1430*/  BSYNC.RECONVERGENT B0 ;  /* 0x0000000000007941 */ /* 0x000fea0003800200 */
.L_x_54:
[----:B------:R-:W-:-:S13]  /*1440*/  ISETP.NE.AND P0, PT, R8, RZ, PT ;  /* 0x000000ff0800720c */ /* 0x000fda0003f05270 */
[----:B------:R-:W-:Y:S05]  /*1450*/  @!P0 EXIT ;  /* 0x000000000000894d */ /* 0x000fea0003800000 */
[----:B01234-:R-:W0:Y:S01]  /*1460*/  LDC.64 R10, c[0x0][0x398] ;  /* 0x0000e600ff0a7b82 */ /* 0x01fe220000000a00 */
[----:B------:R-:W-:-:S07]  /*1470*/  IMAD.MOV R8, RZ, RZ, -R8 ;  /* 0x000000ffff087224 */ /* 0x000fce00078e0a08 */
[----:B------:R-:W1:Y:S02]  /*1480*/  LDC.64 R6, c[0x0][0x380] ;  /* 0x0000e000ff067b82 */ /* 0x000e640000000a00 */
.L_x_66:
[----:B-----5:R-:W-:Y:S01]  /*1490*/  ISETP.GE.AND P0, PT, R13, R0, PT ;  /* 0x000000000d00720c */ /* 0x020fe20003f06270 */
[----:B------:R-:W-:Y:S01]  /*14a0*/  BSSY.RECONVERGENT B0, `(.L_x_64) ;  /* 0x0000009000007945 */ /* 0x000fe20003800200 */
[----:B------:R-:W-:-:S04]  /*14b0*/  IADD3 R8, PT, PT, R8, 0x1, RZ ;  /* 0x0000000108087810 */ /* 0x000fc80007ffe0ff */
[----:B------:R-:W-:-:S07]  /*14c0*/  ISETP.NE.AND P1, PT, R8, RZ, PT ;  /* 0x000000ff0800720c */ /* 0x000fce0003f25270 */
[----:B--2---:R-:W-:Y:S06]  /*14d0*/  @P0 BRA `(.L_x_65) ;  /* 0x0000000000140947 */ /* 0x004fec0003800000 */
[----:B-1----:R-:W-:-:S06]  /*14e0*/  IMAD.WIDE R2, R13, 0x4, R6 ;  /* 0x000000040d027825 */ /* 0x002fcc00078e0206 */
[----:B------:R-:W0:Y:S01]  /*14f0*/  LDG.E R3, desc[UR4][R2.64] ;  /* 0x0000000402037981 */ /* 0x000e22000c1e1900 */
[----:B------:R-:W-:Y:S02]  /*1500*/  IMAD.MOV.U32 R9, RZ, RZ, 0x1 ;  /* 0x00000001ff097424 */ /* 0x000fe400078e00ff */
[----:B0-----:R-:W-:-:S05]  /*1510*/  IMAD.WIDE R4, R3, 0x4, R10 ;  /* 0x0000000403047825 */ /* 0x001fca00078e020a */
[----:B------:R2:W-:Y:S02]  /*1520*/  REDG.E.ADD.STRONG.GPU desc[UR4][R4.64], R9 ;  /* 0x000000090400798e */ /* 0x0005e4000c12e104 */
.L_x_65:
[----:B------:R-:W-:Y:S05]  /*1530*/  BSYNC.RECONVERGENT B0 ;  /* 0x0000000000007941 */ /* 0x000fea0003800200 */
.L_x_64:
[----:B------:R-:W-:Y:S01]  /*1540*/  IADD3 R13, PT, PT, R13, 0x1, RZ ;  /* 0x000000010d0d7810 */ /* 0x000fe20007ffe0ff */
[----:B------:R-:W-:Y:S06]  /*1550*/  @P1 BRA `(.L_x_66) ;  /* 0xfffffffc00cc1947 */ /* 0x000fec000383ffff */
[----:B------:R-:W-:Y:S05]  /*1560*/  EXIT ;  /* 0x000000000000794d */ /* 0x000fea0003800000 */
.L_x_67:
[----:B------:R-:W-:-:S00]  /*1570*/  BRA `(.L_x_67) ;  /* 0xfffffffc00fc7947 */ /* 0x000fc0000383ffff */
[----:B------:R-:W-:-:S00]  /*1580*/  NOP ;  /* 0x0000000000007918 */ /* 0x000fc00000000000 */
[----:B------:R-:W-:-:S00]  /*1590*/  NOP ;  /* 0x0000000000007918 */ /* 0x000fc00000000000 */
[----:B------:R-:W-:-:S00]  /*15a0*/  NOP ;  /* 0x0000000000007918 */ /* 0x000fc00000000000 */
[----:B------:R-:W-:-:S00]  /*15b0*/  NOP ;  /* 0x0000000000007918 */ /* 0x000fc00000000000 */
[----:B------:R-:W-:-:S00]  /*15c0*/  NOP ;  /* 0x0000000000007918 */ /* 0x000fc00000000000 */
[----:B------:R-:W-:-:S00]  /*15d0*/  NOP ;  /* 0x0000000000007918 */ /* 0x000fc00000000000 */
[----:B------:R-:W-:-:S00]  /*15e0*/  NOP ;  /* 0x0000000000007918 */ /* 0x000fc00000000000 */
[----:B------:R-:W-:-:S00]  /*15f0*/  NOP ;  /* 0x0000000000007918 */ /* 0x000fc00000000000 */
.L_x_81:


//--------------------- .text._Z10init_arrayPiS_S_P17curandStateXORWOW --------------------------
	.section	.text._Z10init_arrayPiS_S_P17curandStateXORWOW,"ax",@progbits
	.align	128
        .global         _Z10init_arrayPiS_S_P17curandStateXORWOW
        .type           _Z10init_arrayPiS_S_P17curandStateXORWOW,@function
        .size           _Z10init_arrayPiS_S_P17curandStateXORWOW,(.L_x_82 - _Z10init_arrayPiS_S_P17curandStateXORWOW)
        .other          _Z10init_arrayPiS_S_P17curandStateXORWOW,@"STO_CUDA_ENTRY STV_DEFAULT"
_Z10init_arrayPiS_S_P17curandStateXORWOW:
.text._Z10init_arrayPiS_S_P17curandStateXORWOW:
[----:B------:R-:W-:Y:S08]  /*0000*/  LDC R1, c[0x0][0x37c] ;  /* 0x0000df00ff017b82 */ /* 0x000ff00000000800 */
[----:B------:R-:W0:Y:S01]  /*0010*/  LDC.64 R2, c[0x0][0x388] ;  /* 0x0000e200ff027b82 */ /* 0x000e220000000a00 */
[----:B------:R-:W0:Y:S02]  /*0020*/  LDCU.64 UR6, c[0x0][0x358] ;  /* 0x00006b00ff0677ac */ /* 0x000e240008000a00 */
[----:B0-----:R-:W2:Y:S02]  /*0030*/  LDG.E R0, desc[UR6][R2.64] ;  /* 0x0000000602007981 */ /* 0x001ea4000c1e1900 */
[----:B--2---:R-:W-:-:S13]  /*0040*/  ISETP.GE.AND P0, PT, R0, 0x1, PT ;  /* 0x000000010000780c */ /* 0x004fda0003f06270 */
[----:B------:R-:W-:Y:S05]  /*0050*/  @!P0 EXIT ;  /* 0x000000000000894d */ /* 0x000fea0003800000 */
[----:B------:R-:W0:Y:S01]  /*0060*/  LDC.64 R2, c[0x0][0x390] ;  /* 0x0000e400ff027b82 */ /* 0x000e220000000a00 */
[C---:B------:R-:W-:Y:S02]  /*0070*/  ISETP.GE.U32.AND P1, PT, R0.reuse, 0x4, PT ;  /* 0x000000040000780c */ /* 0x040fe40003f26070 */
[----:B------:R-:W-:Y:S01]  /*0080*/  LOP3.LUT R9, R0, 0x3, RZ, 0xc0, !PT ;  /* 0x0000000300097812 */ /* 0x000fe200078ec0ff */
[----:B------:R-:W-:-:S03]  /*0090*/  IMAD.MOV.U32 R5, RZ, RZ, RZ ;  /* 0x000000ffff057224 */ /* 0x000fc600078e00ff */
[----:B------:R-:W-:Y:S01]  /*00a0*/  ISETP.NE.AND P0, PT, R9, RZ, PT ;  /* 0x000000ff0900720c */ /* 0x000fe20003f05270 */
[----:B0-----:R0:W5:Y:S06]  /*00b0*/  LDG.E R4, desc[UR6][R2.64] ;  /* 0x0000000602047981 */ /* 0x00116c000c1e1900 */
[----:B------:R-:W-:Y:S06]  /*00c0*/  @!P1 BRA `(.L_x_68) ;  /* 0x0000000800149947 */ /* 0x000fec0003800000 */
[----:B-----5:R-:W1:Y:S01]  /*00d0*/  I2F.U32.RP R5, R4 ;  /* 0x0000000400057306 */ /* 0x020e620000209000 */
[----:B------:R-:W2:Y:S01]  /*00e0*/  LDCU.64 UR4, c[0x0][0x380] ;  /* 0x00007000ff0477ac */ /* 0x000ea20008000a00 */
[----:B0-----:R-:W0:Y:S01]  /*00f0*/  LDC.64 R2, c[0x0][0x398] ;  /* 0x0000e600ff027b82 */ /* 0x001e220000000a00 */
[----:B------:R-:W-:Y:S02]  /*0100*/  HFMA2 R6, -RZ, RZ, 0, 0 ;  /* 0x00000000ff067431 */ /* 0x000fe400000001ff */
[----:B------:R-:W-:Y:S01]  /*0110*/  IMAD.MOV R11, RZ, RZ, -R4 ;  /* 0x000000ffff0b7224 */ /* 0x000fe200078e0a04 */
[----:B------:R-:W-:Y:S02]  /*0120*/  ISETP.NE.U32.AND P1, PT, R4, RZ, PT ;  /* 0x000000ff0400720c */ /* 0x000fe40003f25070 */
[----:B-1----:R-:W1:Y:S01]  /*0130*/  MUFU.RCP R5, R5 ;  /* 0x0000000500057308 */ /* 0x002e620000001000 */
[----:B--2---:R-:W-:-:S04]  /*0140*/  UIADD3 UR4, UP0, UPT, UR4, 0x8, URZ ;  /* 0x0000000804047890 */ /* 0x004fc8000ff1e0ff */
[----:B------:R-:W-:Y:S02]  /*0150*/  UIADD3.X UR5, UPT, UPT, URZ, UR5, URZ, UP0, !UPT ;  /* 0x00000005ff057290 */ /* 0x000fe400087fe4ff */
[----:B------:R-:W-:-:S04]  /*0160*/  IMAD.U32 R20, RZ, RZ, UR4 ;  /* 0x00000004ff147e24 */ /* 0x000fc8000f8e00ff */
[----:B------:R-:W-:Y:S02]  /*0170*/  IMAD.U32 R21, RZ, RZ, UR5 ;  /* 0x00000005ff157e24 */ /* 0x000fe4000f8e00ff */
[----:B-1----:R-:W-:Y:S01]  /*0180*/  VIADD R7, R5, 0xffffffe ;  /* 0x0ffffffe05077836 */ /* 0x002fe20000000000 */
[----:B------:R-:W-:-:S05]  /*0190*/  LOP3.LUT R5, R0, 0x7ffffffc, RZ, 0xc0, !PT ;  /* 0x7ffffffc00057812 */ /* 0x000fca00078ec0ff */
[----:B------:R-:W1:Y:S01]  /*01a0*/  F2I.FTZ.U32.TRUNC.NTZ R7, R7 ;  /* 0x0000000700077305 */ /* 0x000e62000021f000 */
[----:B------:R-:W-:Y:S02]  /*01b0*/  IMAD.MOV R8, RZ, RZ, -R5 ;  /* 0x000000ffff087224 */ /* 0x000fe400078e0a05 */
[----:B-1----:R-:W-:-:S04]  /*01c0*/  IMAD R11, R11, R7, RZ ;  /* 0x000000070b0b7224 */ /* 0x002fc800078e02ff */
[----:B------:R-:W-:Y:S01]  /*01d0*/  IMAD.HI.U32 R6, R7, R11, R6 ;  /* 0x0000000b07067227 */ /* 0x000fe200078e0006 */
[----:B0-----:R-:W-:-:S07]  /*01e0*/  LOP3.LUT R7, RZ, R4, RZ, 0x33, !PT ;  /* 0x00000004ff077212 */ /* 0x001fce00078e33ff */
.L_x_69:
[----:B--2---:R-:W2:Y:S04]  /*01f0*/  LDG.E.64 R18, desc[UR6][R2.64] ;  /* 0x0000000602127981 */ /* 0x004ea8000c1e1b00 */
[----:B------:R-:W3:Y:S04]  /*0200*/  LDG.E.64 R10, desc[UR6][R2.64+0x10] ;  /* 0x00001006020a7981 */ /* 0x000ee8000c1e1b00 */
[----:B------:R-:W4:Y:S01]  /*0210*/  LDG.E.64 R12, desc[UR6][R2.64+0x8] ;  /* 0x00000806020c7981 */ /* 0x000f22000c1e1b00 */
[----:B--2---:R-:W-:Y:S01]  /*0220*/  SHF.R.U32.HI R14, RZ, 0x2, R19 ;  /* 0x00000002ff0e7819 */ /* 0x004fe20000011613 */
[----:B------:R-:W-:-:S03]  /*0230*/  VIADD R18, R18, 0x587c5 ;  /* 0x000587c512127836 */ /* 0x000fc60000000000 */
[----:B------:R-:W-:Y:S02]  /*0240*/  LOP3.LUT R14, R14, R19, RZ, 0x3c, !PT ;  /* 0x000000130e0e7212 */ /* 0x000fe400078e3cff */
[----:B---3--:R-:W-:Y:S01]  /*0250*/  SHF.L.U32 R15, R11, 0x4, RZ ;  /* 0x000000040b0f7819 */ /* 0x008fe200000006ff */
[----:B----4-:R-:W-:Y:S02]  /*0260*/  IMAD.MOV.U32 R19, RZ, RZ, R12 ;  /* 0x000000ffff137224 */ /* 0x010fe400078e000c */
[----:B------:R-:W-:-:S03]  /*0270*/  IMAD.SHL.U32 R16, R14, 0x2, RZ ;  /* 0x000000020e107824 */ /* 0x000fc600078e00ff */
[----:B------:R0:W-:Y:S02]  /*0280*/  STG.E.64 desc[UR6][R2.64], R18 ;  /* 0x0000001202007986 */ /* 0x0001e4000c101b06 */
[----:B------:R-:W-:-:S04]  /*0290*/  LOP3.LUT R16, R14, R16, R15, 0x96, !PT ;  /* 0x000000100e107212 */ /* 0x000fc800078e960f */
[----:B------:R-:W-:Y:S01]  /*02a0*/  LOP3.LUT R15, R16, R11, RZ, 0x3c, !PT ;  /* 0x0000000b100f7212 */ /* 0x000fe200078e3cff */
[----:B------:R-:W-:-:S04]  /*02b0*/  IMAD.MOV.U32 R16, RZ, RZ, R13 ;  /* 0x000000ffff107224 */ /* 0x000fc800078e000d */
[----:B------:R-:W-:-:S04]  /*02c0*/  IMAD.IADD R17, R15, 0x1, R18 ;  /* 0x000000010f117824 */ /* 0x000fc800078e0212 */
[----:B------:R-:W-:-:S05]  /*02d0*/  IMAD.HI.U32 R14, R6, R17, RZ ;  /* 0x00000011060e7227 */ /* 0x000fca00078e00ff */
[----:B------:R-:W-:-:S05]  /*02e0*/  IADD3 R14, PT, PT, -R14, RZ, RZ ;  /* 0x000000ff0e0e7210 */ /* 0x000fca0007ffe1ff */
[----:B------:R-:W-:Y:S02]  /*02f0*/  IMAD R23, R4, R14, R17 ;  /* 0x0000000e04177224 */ /* 0x000fe400078e0211 */
[----:B------:R-:W-:Y:S02]  /*0300*/  IMAD.MOV.U32 R17, RZ, RZ, R10 ;  /* 0x000000ffff117224 */ /* 0x000fe400078e000a */
[----:B------:R-:W-:Y:S01]  /*0310*/  IMAD.MOV.U32 R14, RZ, RZ, R11 ;  /* 0x000000ffff0e7224 */ /* 0x000fe200078e000b */
[C---:B------:R-:W-:Y:S01]  /*0320*/  ISETP.GE.U32.AND P2, PT, R23.reuse, R4, PT ;  /* 0x000000041700720c */ /* 0x040fe20003f46070 */
[----:B------:R-:W-:Y:S01]  /*0330*/  IMAD.MOV.U32 R10, RZ, RZ, R20 ;  /* 0x000000ffff0a7224 */ /* 0x000fe200078e0014 */
[----:B------:R-:W-:Y:S01]  /*0340*/  MOV R11, R21 ;  /* 0x00000015000b7202 */ /* 0x000fe20000000f00 */
[----:B------:R-:W-:Y:S04]  /*0350*/  STG.E.64 desc[UR6][R2.64+0x8], R16 ;  /* 0x0000081002007986 */ /* 0x000fe8000c101b06 */
[----:B------:R1:W-:Y:S06]  /*0360*/  STG.E.64 desc[UR6][R2.64+0x10], R14 ;  /* 0x0000100e02007986 */ /* 0x0003ec000c101b06 */
[----:B------:R-:W-:-:S05]  /*0370*/  @P2 IMAD.IADD R23, R23, 0x1, -R4 ;  /* 0x0000000117172824 */ /* 0x000fca00078e0a04 */
[----:B------:R-:W-:-:S13]  /*0380*/  ISETP.GE.U32.AND P2, PT, R23, R4, PT ;  /* 0x000000041700720c */ /* 0x000fda0003f46070 */
[----:B------:R-:W-:-:S04]  /*0390*/  @P2 IADD3 R23, PT, PT, -R4, R23, RZ ;  /* 0x0000001704172210 */ /* 0x000fc80007ffe1ff */
[----:B------:R-:W-:-:S05]  /*03a0*/  SEL R25, R7, R23, !P1 ;  /* 0x0000001707197207 */ /* 0x000fca0004800000 */
[----:B------:R2:W-:Y:S04]  /*03b0*/  STG.E desc[UR6][R10.64+-0x8], R25 ;  /* 0xfffff8190a007986 */ /* 0x0005e8000c101906 */
[----:B------:R-:W3:Y:S04]  /*03c0*/  LDG.E.64 R22, desc[UR6][R2.64] ;  /* 0x0000000602167981 */ /* 0x000ee8000c1e1b00 */
[----:B------:R-:W4:Y:S04]  /*03d0*/  LDG.E.64 R12, desc[UR6][R2.64+0x10] ;  /* 0x00001006020c7981 */ /* 0x000f28000c1e1b00 */
[----:B------:R-:W5:Y:S01]  /*03e0*/  LDG.E.64 R20, desc[UR6][R2.64+0x8] ;  /* 0x0000080602147981 */ /* 0x000f62000c1e1b00 */
[----:B---3--:R-:W-:Y:S01]  /*03f0*/  SHF.R.U32.HI R24, RZ, 0x2, R23 ;  /* 0x00000002ff187819 */ /* 0x008fe20000011617 */
[----:B------:R-:W-:-:S03]  /*0400*/  VIADD R22, R22, 0x587c5 ;  /* 0x000587c516167836 */ /* 0x000fc60000000000 */
[----:B------:R-:W-:Y:S01]  /*0410*/  LOP3.LUT R24, R24, R23, RZ, 0x3c, !PT ;  /* 0x0000001718187212 */ /* 0x000fe200078e3cff */
[----:B----4-:R-:W-:Y:S02]  /*0420*/  IMAD.SHL.U32 R23, R13, 0x10, RZ ;  /* 0x000000100d177824 */ /* 0x010fe400078e00ff */
[----:B0-----:R-:W-:Y:S02]  /*0430*/  IMAD.MOV.U32 R19, RZ, RZ, R12 ;  /* 0x000000ffff137224 */ /* 0x001fe400078e000c */
[C---:B-1----:R-:W-:Y:S02]  /*0440*/  IMAD.SHL.U32 R14, R24.reuse, 0x2, RZ ;  /* 0x00000002180e7824 */ /* 0x042fe400078e00ff */
[----:B------:R-:W-:Y:S02]  /*0450*/  IMAD.MOV.U32 R16, RZ, RZ, R13 ;  /* 0x000000ffff107224 */ /* 0x000fe400078e000d */
[----:B-----5:R-:W-:Y:S01]  /*0460*/  IMAD.MOV.U32 R18, RZ, RZ, R21 ;  /* 0x000000ffff127224 */ /* 0x020fe200078e0015 */
[----:B------:R-:W-:Y:S01]  /*0470*/  LOP3.LUT R14, R24, R14, R23, 0x96, !PT ;  /* 0x0000000e180e7212 */ /* 0x000fe200078e9617 */
[----:B------:R-:W-:-:S03]  /*0480*/  IMAD.MOV.U32 R23, RZ, RZ, R20 ;  /* 0x000000ffff177224 */ /* 0x000fc600078e0014 */
[----:B------:R-:W-:Y:S01]  /*0490*/  LOP3.LUT R17, R14, R13, RZ, 0x3c, !PT ;  /* 0x0000000d0e117212 */ /* 0x000fe200078e3cff */
[----:B------:R0:W-:Y:S03]  /*04a0*/  STG.E.64 desc[UR6][R2.64+0x8], R18 ;  /* 0x0000081202007986 */ /* 0x0001e6000c101b06 */
[----:B------:R-:W-:Y:S01]  /*04b0*/  IADD3 R15, PT, PT, R17, R22, RZ ;  /* 0x00000016110f7210 */ /* 0x000fe20007ffe0ff */
[----:B------:R1:W-:Y:S04]  /*04c0*/  STG.E.64 desc[UR6][R2.64+0x10], R16 ;  /* 0x0000101002007986 */ /* 0x0003e8000c101b06 */
[----:B------:R-:W-:Y:S01]  /*04d0*/  IMAD.HI.U32 R14, R6, R15, RZ ;  /* 0x0000000f060e7227 */ /* 0x000fe200078e00ff */
[----:B------:R3:W-:Y:S03]  /*04e0*/  STG.E.64 desc[UR6][R2.64], R22 ;  /* 0x0000001602007986 */ /* 0x0007e6000c101b06 */
[----:B------:R-:W-:-:S04]  /*04f0*/  IMAD.MOV R14, RZ, RZ, -R14 ;  /* 0x000000ffff0e7224 */ /* 0x000fc800078e0a0e */
[----:B------:R-:W-:-:S05]  /*0500*/  IMAD R15, R4, R14, R15 ;  /* 0x0000000e040f7224 */ /* 0x000fca00078e020f */
[----:B------:R-:W-:-:S13]  /*0510*/  ISETP.GE.U32.AND P2, PT, R15, R4, PT ;  /* 0x000000040f00720c */ /* 0x000fda0003f46070 */
[----:B------:R-:W-:-:S05]  /*0520*/  @P2 IMAD.IADD R15, R15, 0x1, -R4 ;  /* 0x000000010f0f2824 */ /* 0x000fca00078e0a04 */
[----:B------:R-:W-:-:S13]  /*0530*/  ISETP.GE.U32.AND P2, PT, R15, R4, PT ;  /* 0x000000040f00720c */ /* 0x000fda0003f46070 */
[----:B------:R-:W-:-:S04]  /*0540*/  @P2 IADD3 R15, PT, PT, -R4, R15, RZ ;  /* 0x0000000f040f2210 */ /* 0x000fc80007ffe1ff */
[----:B--2---:R-:W-:-:S05]  /*0550*/  SEL R25, R7, R15, !P1 ;  /* 0x0000000f07197207 */ /* 0x004fca0004800000 */
[----:B------:R2:W-:Y:S04]  /*0560*/  STG.E desc[UR6][R10.64+-0x4], R25 ;  /* 0xfffffc190a007986 */ /* 0x0005e8000c101906 */
[----:B------:R-:W4:Y:S04]  /*0570*/  LDG.E.64 R20, desc[UR6][R2.64] ;  /* 0x0000000602147981 */ /* 0x000f28000c1e1b00 */
[----:B------:R-:W5:Y:S04]  /*0580*/  LDG.E.64 R12, desc[UR6][R2.64+0x10] ;  /* 0x00001006020c7981 */ /* 0x000f68000c1e1b00 */
[----:B------:R-:W0:Y:S01]  /*0590*/  LDG.E.64 R14, desc[UR6][R2.64+0x8] ;  /* 0x00000806020e7981 */ /* 0x000e22000c1e1b00 */
[----:B----4-:R-:W-:Y:S01]  /*05a0*/  SHF.R.U32.HI R24, RZ, 0x2, R21 ;  /* 0x00000002ff187819 */ /* 0x010fe20000011615 */
[----:B------:R-:W-:-:S03]  /*05b0*/  VIADD R20, R20, 0x587c5 ;  /* 0x000587c514147836 */ /* 0x000fc60000000000 */
[----:B------:R-:W-:Y:S02]  /*05c0*/  LOP3.LUT R24, R24, R21, RZ, 0x3c, !PT ;  /* 0x0000001518187212 */ /* 0x000fe400078e3cff */
[----:B-----5:R-:W-:Y:S01]  /*05d0*/  SHF.L.U32 R21, R13, 0x4, RZ ;  /* 0x000000040d157819 */ /* 0x020fe200000006ff */
[----:B0-----:R-:W-:Y:S02]  /*05e0*/  IMAD.MOV.U32 R18, RZ, RZ, R15 ;  /* 0x000000ffff127224 */ /* 0x001fe400078e000f */
[----:B------:R-:W-:-:S05]  /*05f0*/  IMAD.SHL.U32 R26, R24, 0x2, RZ ;  /* 0x00000002181a7824 */ /* 0x000fca00078e00ff */
[----:B------:R-:W-:Y:S01]  /*0600*/  LOP3.LUT R26, R24, R26, R21, 0x96, !PT ;  /* 0x0000001a181a7212 */ /* 0x000fe200078e9615 */
[----:B------:R-:W-:-:S03]  /*0610*/  IMAD.MOV.U32 R21, RZ, RZ, R14 ;  /* 0x000000ffff157224 */ /* 0x000fc600078e000e */
[----:B-1----:R-:W-:Y:S02]  /*0620*/  LOP3.LUT R17, R26, R13, RZ, 0x3c, !PT ;  /* 0x0000000d1a117212 */ /* 0x002fe400078e3cff */
[----:B------:R0:W-:Y:S03]  /*0630*/  STG.E.64 desc[UR6][R2.64], R20 ;  /* 0x0000001402007986 */ /* 0x0001e6000c101b06 */
[----:B------:R-:W-:-:S04]  /*0640*/  IMAD.IADD R19, R17, 0x1, R20 ;  /* 0x0000000111137824 */ /* 0x000fc800078e0214 */
[----:B------:R-:W-:-:S05]  /*0650*/  IMAD.HI.U32 R16, R6, R19, RZ ;  /* 0x0000001306107227 */ /* 0x000fca00078e00ff */
[----:B------:R-:W-:-:S05]  /*0660*/  IADD3 R16, PT, PT, -R16, RZ, RZ ;  /* 0x000000ff10107210 */ /* 0x000fca0007ffe1ff */
[----:B---3--:R-:W-:Y:S01]  /*0670*/  IMAD R23, R4, R16, R19 ;  /* 0x0000001004177224 */ /* 0x008fe200078e0213 */
[----:B------:R-:W-:Y:S01]  /*0680*/  MOV R16, R13 ;  /* 0x0000000d00107202 */ /* 0x000fe20000000f00 */
[----:B------:R-:W-:-:S03]  /*0690*/  IMAD.MOV.U32 R19, RZ, RZ, R12 ;  /* 0x000000ffff137224 */ /* 0x000fc600078e000c */
[C---:B------:R-:W-:Y:S01]  /*06a0*/  ISETP.GE.U32.AND P2, PT, R23.reuse, R4, PT ;  /* 0x000000041700720c */ /* 0x040fe20003f46070 */
[----:B------:R-:W-:Y:S04]  /*06b0*/  STG.E.64 desc[UR6][R2.64+0x10], R16 ;  /* 0x0000101002007986 */ /* 0x000fe8000c101b06 */
[----:B------:R1:W-:Y:S08]  /*06c0*/  STG.E.64 desc[UR6][R2.64+0x8], R18 ;  /* 0x0000081202007986 */ /* 0x0003f0000c101b06 */
[----:B------:R-:W-:-:S05]  /*06d0*/  @P2 IMAD.IADD R23, R23, 0x1, -R4 ;  /* 0x0000000117172824 */ /* 0x000fca00078e0a04 */
[----:B------:R-:W-:-:S13]  /*06e0*/  ISETP.GE.U32.AND P2, PT, R23, R4, PT ;  /* 0x000000041700720c */ /* 0x000fda0003f46070 */
[----:B------:R-:W-:-:S05]  /*06f0*/  @P2 IMAD.IADD R23, R23, 0x1, -R4 ;  /* 0x0000000117172824 */ /* 0x000fca00078e0a04 */
[----:B--2---:R-:W-:-:S05]  /*0700*/  SEL R25, R7, R23, !P1 ;  /* 0x0000001707197207 */ /* 0x004fca0004800000 */
[----:B------:R2:W-:Y:S04]  /*0710*/  STG.E desc[UR6][R10.64], R25 ;  /* 0x000000190a007986 */ /* 0x0005e8000c101906 */
[----:B------:R-:W3:Y:S04]  /*0720*/  LDG.E.64 R22, desc[UR6][R2.64] ;  /* 0x0000000602167981 */ /* 0x000ee8000c1e1b00 */
[----:B------:R-:W4:Y:S04]  /*0730*/  LDG.E.64 R12, desc[UR6][R2.64+0x10] ;  /* 0x00001006020c7981 */ /* 0x000f28000c1e1b00 */
[----:B------:R-:W1:Y:S01]  /*0740*/  LDG.E.64 R14, desc[UR6][R2.64+0x8] ;  /* 0x00000806020e7981 */ /* 0x000e62000c1e1b00 */
[----:B------:R-:W-:Y:S01]  /*0750*/  VIADD R8, R8, 0x4 ;  /* 0x0000000408087836 */ /* 0x000fe20000000000 */
[----:B0-----:R-:W-:-:S02]  /*0760*/  IADD3 R20, P3, PT, R10, 0x10, RZ ;  /* 0x000000100a147810 */ /* 0x001fc40007f7e0ff */
[----:B---3--:R-:W-:Y:S01]  /*0770*/  SHF.R.U32.HI R24, RZ, 0x2, R23 ;  /* 0x00000002ff187819 */ /* 0x008fe20000011617 */
[----:B------:R-:W-:-:S03]  /*0780*/  VIADD R22, R22, 0x587c5 ;  /* 0x000587c516167836 */ /* 0x000fc60000000000 */
[----:B------:R-:W-:Y:S02]  /*0790*/  LOP3.LUT R24, R24, R23, RZ, 0x3c, !PT ;  /* 0x0000001718187212 */ /* 0x000fe400078e3cff */
[----:B----4-:R-:W-:Y:S02]  /*07a0*/  SHF.L.U32 R23, R13, 0x4, RZ ;  /* 0x000000040d177819 */ /* 0x010fe400000006ff */
[----:B-1----:R-:W-:Y:S01]  /*07b0*/  MOV R18, R15 ;  /* 0x0000000f00127202 */ /* 0x002fe20000000f00 */
[----:B------:R-:W-:-:S05]  /*07c0*/  IMAD.SHL.U32 R26, R24, 0x2, RZ ;  /* 0x00000002181a7824 */ /* 0x000fca00078e00ff */
[----:B------:R-:W-:Y:S01]  /*07d0*/  LOP3.LUT R26, R24, R26, R23, 0x96, !PT ;  /* 0x0000001a181a7212 */ /* 0x000fe200078e9617 */
[----:B------:R-:W-:-:S03]  /*07e0*/  IMAD.MOV.U32 R23, RZ, RZ, R14 ;  /* 0x000000ffff177224 */ /* 0x000fc600078e000e */
[----:B------:R-:W-:Y:S02]  /*07f0*/  LOP3.LUT R17, R26, R13, RZ, 0x3c, !PT ;  /* 0x0000000d1a117212 */ /* 0x000fe400078e3cff */
[----:B------:R2:W-:Y:S02]  /*0800*/  STG.E.64 desc[UR6][R2.64], R22 ;  /* 0x0000001602007986 */ /* 0x0005e4000c101b06 */
[----:B------:R-:W-:-:S05]  /*0810*/  IADD3 R19, PT, PT, R17, R22, RZ ;  /* 0x0000001611137210 */ /* 0x000fca0007ffe0ff */
[----:B------:R-:W-:-:S04]  /*0820*/  IMAD.HI.U32 R16, R6, R19, RZ ;  /* 0x0000001306107227 */ /* 0x000fc800078e00ff */
[----:B------:R-:W-:-:S04]  /*0830*/  IMAD.MOV R16, RZ, RZ, -R16 ;  /* 0x000000ffff107224 */ /* 0x000fc800078e0a10 */
[----:B------:R-:W-:Y:S01]  /*0840*/  IMAD R21, R4, R16, R19 ;  /* 0x0000001004157224 */ /* 0x000fe200078e0213 */
[----:B------:R-:W-:Y:S01]  /*0850*/  MOV R19, R12 ;  /* 0x0000000c00137202 */ /* 0x000fe20000000f00 */
[----:B------:R-:W-:-:S03]  /*0860*/  IMAD.MOV.U32 R16, RZ, RZ, R13 ;  /* 0x000000ffff107224 */ /* 0x000fc600078e000d */
[C---:B------:R-:W-:Y:S01]  /*0870*/  ISETP.GE.U32.AND P2, PT, R21.reuse, R4, PT ;  /* 0x000000041500720c */ /* 0x040fe20003f46070 */
[----:B------:R2:W-:Y:S04]  /*0880*/  STG.E.64 desc[UR6][R2.64+0x8], R18 ;  /* 0x0000081202007986 */ /* 0x0005e8000c101b06 */
[----:B------:R2:W-:Y:S08]  /*0890*/  STG.E.64 desc[UR6][R2.64+0x10], R16 ;  /* 0x0000101002007986 */ /* 0x0005f0000c101b06 */
[----:B------:R-:W-:-:S05]  /*08a0*/  @P2 IMAD.IADD R21, R21, 0x1, -R4 ;  /* 0x0000000115152824 */ /* 0x000fca00078e0a04 */
[----:B------:R-:W-:-:S13]  /*08b0*/  ISETP.GE.U32.AND P2, PT, R21, R4, PT ;  /* 0x000000041500720c */ /* 0x000fda0003f46070 */
[----:B------:R-:W-:Y:S01]  /*08c0*/  @P2 IMAD.IADD R21, R21, 0x1, -R4 ;  /* 0x0000000115152824 */ /* 0x000fe200078e0a04 */
[----:B------:R-:W-:-:S04]  /*08d0*/  ISETP.NE.AND P2, PT, R8, RZ, PT ;  /* 0x000000ff0800720c */ /* 0x000fc80003f45270 */
[----:B------:R-:W-:Y:S02]  /*08e0*/  SEL R13, R7, R21, !P1 ;  /* 0x00000015070d7207 */ /* 0x000fe40004800000 */
[----:B------:R-:W-:-:S03]  /*08f0*/  IADD3.X R21, PT, PT, RZ, R11, RZ, P3, !PT ;  /* 0x0000000bff157210 */ /* 0x000fc60001ffe4ff */
[----:B------:R2:W-:Y:S04]  /*0900*/  STG.E desc[UR6][R10.64+0x4], R13 ;  /* 0x0000040d0a007986 */ /* 0x0005e8000c101906 */
[----:B------:R-:W-:Y:S05]  /*0910*/  @P2 BRA `(.L_x_69) ;  /* 0xfffffff800342947 */ /* 0x000fea000383ffff */
.L_x_68:
[----:B------:R-:W-:Y:S05]  /*0920*/  @!P0 EXIT ;  /* 0x000000000000894d */ /* 0x000fea0003800000 */
[----:B------:R-:W-:Y:S02]  /*0930*/  ISETP.NE.AND P1, PT, R9, 0x1, PT ;  /* 0x000000010900780c */ /* 0x000fe40003f25270 */
[----:B------:R-:W-:-:S04]  /*0940*/  LOP3.LUT R0, R0, 0x1, RZ, 0xc0, !PT ;  /* 0x0000000100007812 */ /* 0x000fc800078ec0ff */
[----:B------:R-:W-:-:S07]  /*0950*/  ISETP.NE.U32.AND P0, PT, R0, 0x1, PT ;  /* 0x000000010000780c */ /* 0x000fce0003f05070 */
[----:B------:R-:W-:Y:S06]  /*0960*/  @!P1 BRA `(.L_x_70) ;  /* 0x0000000400109947 */ /* 0x000fec0003800000 */
[----:B0-2---:R-:W0:Y:S02]  /*0970*/  LDC.64 R2, c[0x0][0x398] ;  /* 0x0000e600ff027b82 */ /* 0x005e240000000a00 */
[----:B0-----:R-:W2:Y:S04]  /*0980*/  LDG.E.64 R10, desc[UR6][R2.64] ;  /* 0x00000006020a7981 */ /* 0x001ea8000c1e1b00 */
[----:B------:R-:W3:Y:S04]  /*0990*/  LDG.E.64 R8, desc[UR6][R2.64+0x10] ;  /* 0x0000100602087981 */ /* 0x000ee8000c1e1b00 */
[----:B------:R-:W4:Y:S01]  /*09a0*/  LDG.E.64 R6, desc[UR6][R2.64+0x8] ;  /* 0x0000080602067981 */ /* 0x000f22000c1e1b00 */
[----:B-----5:R-:W0:Y:S01]  /*09b0*/  I2F.U32.RP R13, R4 ;  /* 0x00000004000d7306 */ /* 0x020e220000209000 */
[----:B------:R-:W-:-:S07]  /*09c0*/  IMAD.MOV R15, RZ, RZ, -R4 ;  /* 0x000000ffff0f7224 */ /* 0x000fce00078e0a04 */
[----:B0-----:R-:W0:Y:S02]  /*09d0*/  MUFU.RCP R13, R13 ;  /* 0x0000000d000d7308 */ /* 0x001e240000001000 */
[----:B0-----:R-:W-:-:S06]  /*09e0*/  VIADD R16, R13, 0xffffffe ;  /* 0x0ffffffe0d107836 */ /* 0x001fcc0000000000 */
[----:B------:R0:W1:Y:S02]  /*09f0*/  F2I.FTZ.U32.TRUNC.NTZ R17, R16 ;  /* 0x0000001000117305 */ /* 0x000064000021f000 */
[----:B0-----:R-:W-:Y:S01]  /*0a00*/  HFMA2 R16, -RZ, RZ, 0, 0 ;  /* 0x00000000ff107431 */ /* 0x001fe200000001ff */
[----:B--2---:R-:W-:Y:S01]  /*0a10*/  SHF.R.U32.HI R0, RZ, 0x2, R11 ;  /* 0x00000002ff007819 */ /* 0x004fe2000001160b */
[----:B------:R-:W-:-:S03]  /*0a20*/  VIADD R10, R10, 0x587c5 ;  /* 0x000587c50a0a7836 */ /* 0x000fc60000000000 */
[----:B------:R-:W-:Y:S01]  /*0a30*/  LOP3.LUT R0, R0, R11, RZ, 0x3c, !PT ;  /* 0x0000000b00007212 */ /* 0x000fe200078e3cff */
[----:B---3--:R-:W-:Y:S01]  /*0a40*/  IMAD.MOV.U32 R23, RZ, RZ, R8 ;  /* 0x000000ffff177224 */ /* 0x008fe200078e0008 */
[----:B------:R-:W-:Y:S02]  /*0a50*/  SHF.L.U32 R11, R9, 0x4, RZ ;  /* 0x00000004090b7819 */ /* 0x000fe400000006ff */
[----:B------:R-:W-:Y:S01]  /*0a60*/  MOV R14, R9 ;  /* 0x00000009000e7202 */ /* 0x000fe20000000f00 */
[----:B------:R-:W-:Y:S02]  /*0a70*/  IMAD.SHL.U32 R12, R0, 0x2, RZ ;  /* 0x00000002000c7824 */ /* 0x000fe400078e00ff */
[----:B----4-:R-:W-:-:S03]  /*0a80*/  IMAD.MOV.U32 R22, RZ, RZ, R7 ;  /* 0x000000ffff167224 */ /* 0x010fc600078e0007 */
[----:B------:R-:W-:Y:S01]  /*0a90*/  LOP3.LUT R12, R0, R12, R11, 0x96, !PT ;  /* 0x0000000c000c7212 */ /* 0x000fe200078e960b */
[----:B-1----:R-:W-:Y:S01]  /*0aa0*/  IMAD R11, R15, R17, RZ ;  /* 0x000000110f0b7224 */ /* 0x002fe200078e02ff */
[----:B------:R-:W-:Y:S02]  /*0ab0*/  STG.E.64 desc[UR6][R2.64+0x8], R22 ;  /* 0x0000081602007986 */ /* 0x000fe4000c101b06 */
[----:B------:R-:W-:Y:S01]  /*0ac0*/  LOP3.LUT R15, R12, R9, RZ, 0x3c, !PT ;  /* 0x000000090c0f7212 */ /* 0x000fe200078e3cff */
[----:B------:R-:W-:Y:S01]  /*0ad0*/  IMAD.HI.U32 R16, R17, R11, R16 ;  /* 0x0000000b11107227 */ /* 0x000fe200078e0010 */
[----:B------:R-:W0:Y:S03]  /*0ae0*/  LDC.64 R12, c[0x0][0x380] ;  /* 0x0000e000ff0c7b82 */ /* 0x000e260000000a00 */
[----:B------:R-:W-:Y:S01]  /*0af0*/  IMAD.IADD R11, R15, 0x1, R10 ;  /* 0x000000010f0b7824 */ /* 0x000fe200078e020a */
[----:B------:R1:W-:Y:S03]  /*0b00*/  STG.E.64 desc[UR6][R2.64+0x10], R14 ;  /* 0x0000100e02007986 */ /* 0x0003e6000c101b06 */
[----:B------:R-:W-:-:S04]  /*0b10*/  IMAD.HI.U32 R0, R16, R11, RZ ;  /* 0x0000000b10007227 */ /* 0x000fc800078e00ff */
[----:B------:R-:W-:-:S04]  /*0b20*/  IMAD.MOV R0, RZ, RZ, -R0 ;  /* 0x000000ffff007224 */ /* 0x000fc800078e0a00 */
[----:B------:R-:W-:Y:S01]  /*0b30*/  IMAD R17, R4, R0, R11 ;  /* 0x0000000004117224 */ /* 0x000fe200078e020b */
[----:B------:R-:W-:Y:S01]  /*0b40*/  LOP3.LUT R0, RZ, R4, RZ, 0x33, !PT ;  /* 0x00000004ff007212 */ /* 0x000fe200078e33ff */
[----:B------:R-:W-:-:S03]  /*0b50*/  IMAD.MOV.U32 R11, RZ, RZ, R6 ;  /* 0x000000ffff0b7224 */ /* 0x000fc600078e0006 */
[----:B------:R-:W-:Y:S02]  /*0b60*/  ISETP.GE.U32.AND P1, PT, R17, R4, PT ;  /* 0x000000041100720c */ /* 0x000fe40003f26070 */
[----:B------:R2:W-:Y:S01]  /*0b70*/  STG.E.64 desc[UR6][R2.64], R10 ;  /* 0x0000000a02007986 */ /* 0x0005e2000c101b06 */
[----:B0-----:R-:W-:-:S10]  /*0b80*/  IMAD.WIDE.U32 R12, R5, 0x4, R12 ;  /* 0x00000004050c7825 */ /* 0x001fd400078e000c */
[C---:B------:R-:W-:Y:S02]  /*0b90*/  @P1 IADD3 R17, PT, PT, -R4.reuse, R17, RZ ;  /* 0x0000001104111210 */ /* 0x040fe40007ffe1ff */
[----:B------:R-:W-:Y:S02]  /*0ba0*/  ISETP.NE.U32.AND P1, PT, R4, RZ, PT ;  /* 0x000000ff0400720c */ /* 0x000fe40003f25070 */
[----:B------:R-:W-:-:S13]  /*0bb0*/  ISETP.GE.U32.AND P2, PT, R17, R4, PT ;  /* 0x000000041100720c */ /* 0x000fda0003f46070 */
[----:B------:R-:W-:-:S05]  /*0bc0*/  @P2 IMAD.IADD R17, R17, 0x1, -R4 ;  /* 0x0000000111112824 */ /* 0x000fca00078e0a04 */
[----:B------:R-:W-:-:S05]  /*0bd0*/  SEL R17, R0, R17, !P1 ;  /* 0x0000001100117207 */ /* 0x000fca0004800000 */
[----:B------:R0:W-:Y:S04]  /*0be0*/  STG.E desc[UR6][R12.64], R17 ;  /* 0x000000110c007986 */ /* 0x0001e8000c101906 */
[----:B------:R-:W3:Y:S04]  /*0bf0*/  LDG.E.64 R18, desc[UR6][R2.64] ;  /* 0x0000000602127981 */ /* 0x000ee8000c1e1b00 */
[----:B------:R-:W2:Y:S04]  /*0c00*/  LDG.E.64 R8, desc[UR6][R2.64+0x10] ;  /* 0x0000100602087981 */ /* 0x000ea8000c1e1b00 */
[----:B------:R-:W4:Y:S01]  /*0c10*/  LDG.E.64 R6, desc[UR6][R2.64+0x8] ;  /* 0x0000080602067981 */ /* 0x000f22000c1e1b00 */
[----:B------:R-:W-:Y:S01]  /*0c20*/  VIADD R5, R5, 0x2 ;  /* 0x0000000205057836 */ /* 0x000fe20000000000 */
[----:B---3--:R-:W-:Y:S01]  /*0c30*/  SHF.R.U32.HI R20, RZ, 0x2, R19 ;  /* 0x00000002ff147819 */ /* 0x008fe20000011613 */
[----:B-1----:R-:W-:-:S03]  /*0c40*/  VIADD R14, R18, 0x587c5 ;  /* 0x000587c5120e7836 */ /* 0x002fc60000000000 */
[----:B------:R-:W-:Y:S01]  /*0c50*/  LOP3.LUT R20, R20, R19, RZ, 0x3c, !PT ;  /* 0x0000001314147212 */ /* 0x000fe200078e3cff */
[----:B--2---:R-:W-:Y:S01]  /*0c60*/  IMAD.MOV.U32 R10, RZ, RZ, R9 ;  /* 0x000000ffff0a7224 */ /* 0x004fe200078e0009 */
[----:B------:R-:W-:Y:S02]  /*0c70*/  SHF.L.U32 R19, R9, 0x4, RZ ;  /* 0x0000000409137819 */ /* 0x000fe400000006ff */
[----:B----4-:R-:W-:Y:S01]  /*0c80*/  MOV R18, R7 ;  /* 0x0000000700127202 */ /* 0x010fe20000000f00 */
[----:B------:R-:W-:-:S05]  /*0c90*/  IMAD.SHL.U32 R21, R20, 0x2, RZ ;  /* 0x0000000214157824 */ /* 0x000fca00078e00ff */
[----:B------:R-:W-:Y:S01]  /*0ca0*/  LOP3.LUT R20, R20, R21, R19, 0x96, !PT ;  /* 0x0000001514147212 */ /* 0x000fe200078e9613 */
[----:B------:R-:W-:-:S03]  /*0cb0*/  IMAD.MOV.U32 R19, RZ, RZ, R8 ;  /* 0x000000ffff137224 */ /* 0x000fc600078e0008 */
[----:B------:R-:W-:Y:S02]  /*0cc0*/  LOP3.LUT R11, R20, R9, RZ, 0x3c, !PT ;  /* 0x00000009140b7212 */ /* 0x000fe400078e3cff */
[----:B------:R1:W-:Y:S02]  /*0cd0*/  STG.E.64 desc[UR6][R2.64+0x8], R18 ;  /* 0x0000081202007986 */ /* 0x0003e4000c101b06 */
[----:B------:R-:W-:Y:S02]  /*0ce0*/  IADD3 R15, PT, PT, R11, R14, RZ ;  /* 0x0000000e0b0f7210 */ /* 0x000fe40007ffe0ff */
[----:B------:R1:W-:Y:S03]  /*0cf0*/  STG.E.64 desc[UR6][R2.64+0x10], R10 ;  /* 0x0000100a02007986 */ /* 0x0003e6000c101b06 */
[----:B------:R-:W-:-:S04]  /*0d00*/  IMAD.HI.U32 R16, R16, R15, RZ ;  /* 0x0000000f10107227 */ /* 0x000fc800078e00ff */
[----:B------:R-:W-:-:S04]  /*0d10*/  IMAD.MOV R16, RZ, RZ, -R16 ;  /* 0x000000ffff107224 */ /* 0x000fc800078e0a10 */
[----:B0-----:R-:W-:Y:S01]  /*0d20*/  IMAD R17, R4, R16, R15 ;  /* 0x0000001004117224 */ /* 0x001fe200078e020f */
[----:B------:R-:W-:-:S04]  /*0d30*/  MOV R15, R6 ;  /* 0x00000006000f7202 */ /* 0x000fc80000000f00 */
[----:B------:R-:W-:Y:S01]  /*0d40*/  ISETP.GE.U32.AND P2, PT, R17, R4, PT ;  /* 0x000000041100720c */ /* 0x000fe20003f46070 */
[----:B------:R1:W-:-:S12]  /*0d50*/  STG.E.64 desc[UR6][R2.64], R14 ;  /* 0x0000000e02007986 */ /* 0x0003d8000c101b06 */
[----:B------:R-:W-:-:S05]  /*0d60*/  @P2 IMAD.IADD R17, R17, 0x1, -R4 ;  /* 0x0000000111112824 */ /* 0x000fca00078e0a04 */
[----:B------:R-:W-:-:S13]  /*0d70*/  ISETP.GE.U32.AND P2, PT, R17, R4, PT ;  /* 0x000000041100720c */ /* 0x000fda0003f46070 */
[----:B------:R-:W-:-:S05]  /*0d80*/  @P2 IMAD.IADD R17, R17, 0x1, -R4 ;  /* 0x0000000111112824 */ /* 0x000fca00078e0a04 */
[----:B------:R-:W-:-:S05]  /*0d90*/  SEL R17, R0, R17, !P1 ;  /* 0x0000001100117207 */ /* 0x000fca0004800000 */
[----:B------:R1:W-:Y:S02]  /*0da0*/  STG.E desc[UR6][R12.64+0x4], R17 ;  /* 0x000004110c007986 */ /* 0x0003e4000c101906 */
.L_x_70:
[----:B------:R-:W-:Y:S05]  /*0db0*/  @P0 EXIT ;  /* 0x000000000000094d */ /* 0x000fea0003800000 */
[----:B012---:R-:W0:Y:S02]  /*0dc0*/  LDC.64 R2, c[0x0][0x398] ;  /* 0x0000e600ff027b82 */ /* 0x007e240000000a00 */
[----:B0-----:R-:W2:Y:S04]  /*0dd0*/  LDG.E.64 R10, desc[UR6][R2.64] ;  /* 0x00000006020a7981 */ /* 0x001ea8000c1e1b00 */
[----:B------:R-:W3:Y:S04]  /*0de0*/  LDG.E.64 R6, desc[UR6][R2.64+0x10] ;  /* 0x0000100602067981 */ /* 0x000ee8000c1e1b00 */
[----:B------:R-:W4:Y:S01]  /*0df0*/  LDG.E.64 R8, desc[UR6][R2.64+0x8] ;  /* 0x0000080602087981 */ /* 0x000f22000c1e1b00 */
[----:B-----5:R-:W0:Y:S01]  /*0e00*/  I2F.U32.RP R14, R4 ;  /* 0x00000004000e7306 */ /* 0x020e220000209000 */
[----:B------:R-:W-:Y:S01]  /*0e10*/  IMAD.MOV R15, RZ, RZ, -R4 ;  /* 0x000000ffff0f7224 */ /* 0x000fe200078e0a04 */
[----:B------:R-:W-:-:S06]  /*0e20*/  ISETP.NE.U32.AND P1, PT, R4, RZ, PT ;  /* 0x000000ff0400720c */ /* 0x000fcc0003f25070 */
[----:B0-----:R-:W0:Y:S02]  /*0e30*/  MUFU.RCP R14, R14 ;  /* 0x0000000e000e7308 */ /* 0x001e240000001000 */
[----:B0-----:R-:W-:-:S06]  /*0e40*/  IADD3 R13, PT, PT, R14, 0xffffffe, RZ ;  /* 0x0ffffffe0e0d7810 */ /* 0x001fcc0007ffe0ff */
[----:B------:R-:W0:Y:S01]  /*0e50*/  F2I.FTZ.U32.TRUNC.NTZ R13, R13 ;  /* 0x0000000d000d7305 */ /* 0x000e22000021f000 */
[----:B--2---:R-:W-:Y:S01]  /*0e60*/  SHF.R.U32.HI R0, RZ, 0x2, R11 ;  /* 0x00000002ff007819 */ /* 0x004fe2000001160b */
[----:B------:R-:W-:-:S03]  /*0e70*/  VIADD R10, R10, 0x587c5 ;  /* 0x000587c50a0a7836 */ /* 0x000fc60000000000 */
[----:B------:R-:W-:Y:S01]  /*0e80*/  LOP3.LUT R0, R0, R11, RZ, 0x3c, !PT ;  /* 0x0000000b00007212 */ /* 0x000fe200078e3cff */
[----:B---3--:R-:W-:Y:S02]  /*0e90*/  IMAD.SHL.U32 R11, R7, 0x10, RZ ;  /* 0x00000010070b7824 */ /* 0x008fe400078e00ff */
[----:B------:R-:W-:Y:S01]  /*0ea0*/  IMAD.MOV.U32 R19, RZ, RZ, R6 ;  /* 0x000000ffff137224 */ /* 0x000fe200078e0006 */
[C---:B------:R-:W-:Y:S01]  /*0eb0*/  SHF.L.U32 R12, R0.reuse, 0x1, RZ ;  /* 0x00000001000c7819 */ /* 0x040fe200000006ff */
[----:B------:R-:W-:Y:S01]  /*0ec0*/  IMAD.MOV.U32 R14, RZ, RZ, R7 ;  /* 0x000000ffff0e7224 */ /* 0x000fe200078e0007 */
[----:B----4-:R-:W-:Y:S02]  /*0ed0*/  MOV R18, R9 ;  /* 0x0000000900127202 */ /* 0x010fe40000000f00 */
[----:B------:R-:W-:Y:S01]  /*0ee0*/  LOP3.LUT R12, R0, R12, R11, 0x96, !PT ;  /* 0x0000000c000c7212 */ /* 0x000fe200078e960b */
[----:B0-----:R-:W-:Y:S02]  /*0ef0*/  IMAD R11, R15, R13, RZ ;  /* 0x0000000d0f0b7224 */ /* 0x001fe400078e02ff */
[----:B------:R-:W-:Y:S01]  /*0f00*/  STG.E.64 desc[UR6][R2.64+0x8], R18 ;  /* 0x0000081202007986 */ /* 0x000fe2000c101b06 */
[----:B------:R-:W-:Y:S01]  /*0f10*/  LOP3.LUT R15, R12, R7, RZ, 0x3c, !PT ;  /* 0x000000070c0f7212 */ /* 0x000fe200078e3cff */
[----:B------:R-:W-:-:S04]  /*0f20*/  IMAD.MOV.U32 R12, RZ, RZ, RZ ;  /* 0x000000ffff0c7224 */ /* 0x000fc800078e00ff */
[----:B------:R-:W-:Y:S01]  /*0f30*/  IMAD.HI.U32 R0, R13, R11, R12 ;  /* 0x0000000b0d007227 */ /* 0x000fe200078e000c */
[----:B------:R-:W-:Y:S01]  /*0f40*/  IADD3 R11, PT, PT, R15, R10, RZ ;  /* 0x0000000a0f0b7210 */ /* 0x000fe20007ffe0ff */
[----:B------:R-:W0:Y:S01]  /*0f50*/  LDC.64 R12, c[0x0][0x380] ;  /* 0x0000e000ff0c7b82 */ /* 0x000e220000000a00 */
[----:B------:R-:W-:Y:S03]  /*0f60*/  STG.E.64 desc[UR6][R2.64+0x10], R14 ;  /* 0x0000100e02007986 */ /* 0x000fe6000c101b06 */
[----:B------:R-:W-:-:S04]  /*0f70*/  IMAD.HI.U32 R0, R0, R11, RZ ;  /* 0x0000000b00007227 */ /* 0x000fc800078e00ff */
[----:B------:R-:W-:-:S04]  /*0f80*/  IMAD.MOV R0, RZ, RZ, -R0 ;  /* 0x000000ffff007224 */ /* 0x000fc800078e0a00 */
[----:B------:R-:W-:Y:S02]  /*0f90*/  IMAD R17, R4, R0, R11 ;  /* 0x0000000004117224 */ /* 0x000fe400078e020b */
[----:B------:R-:W-:-:S03]  /*0fa0*/  IMAD.MOV.U32 R11, RZ, RZ, R8 ;  /* 0x000000ffff0b7224 */ /* 0x000fc600078e0008 */
[C---:B------:R-:W-:Y:S02]  /*0fb0*/  ISETP.GE.U32.AND P0, PT, R17.reuse, R4, PT ;  /* 0x000000041100720c */ /* 0x040fe40003f06070 */
[----:B------:R-:W-:Y:S11]  /*0fc0*/  STG.E.64 desc[UR6][R2.64], R10 ;  /* 0x0000000a02007986 */ /* 0x000ff6000c101b06 */
[----:B------:R-:W-:-:S05]  /*0fd0*/  @P0 IMAD.IADD R17, R17, 0x1, -R4 ;  /* 0x0000000111110824 */ /* 0x000fca00078e0a04 */
[----:B------:R-:W-:-:S13]  /*0fe0*/  ISETP.GE.U32.AND P0, PT, R17, R4, PT ;  /* 0x000000041100720c */ /* 0x000fda0003f06070 */
[----:B------:R-:W-:Y:S02]  /*0ff0*/  @P0 IADD3 R17, PT, PT, -R4, R17, RZ ;  /* 0x0000001104110210 */ /* 0x000fe40007ffe1ff */
[----:B------:R-:W-:Y:S01]  /*1000*/  @!P1 LOP3.LUT R17, RZ, R4, RZ, 0x33, !PT ;  /* 0x00000004ff119212 */ /* 0x000fe200078e33ff */
[----:B0-----:R-:W-:-:S05]  /*1010*/  IMAD.WIDE.U32 R4, R5, 0x4, R12 ;  /* 0x0000000405047825 */ /* 0x001fca00078e000c */
[----:B------:R-:W-:Y:S01]  /*1020*/  STG.E desc[UR6][R4.64], R17 ;  /* 0x0000001104007986 */ /* 0x000fe2000c101906 */
[----:B------:R-:W-:Y:S05]  /*1030*/  EXIT ;  /* 0x000000000000794d */ /* 0x000fea0003800000 */
.L_x_71:
        /* <DEDUP_REMOVED lines=12> */
.L_x_82:


//--------------------- .text._Z7initRNGP17curandStateXORWOWj --------------------------
	.section	.text._Z7initRNGP17curandStateXORWOWj,"ax",@progbits
	.align	128
        .global         _Z7initRNGP17curandStateXORWOWj
        .type           _Z7initRNGP17curandStateXORWOWj,@function
        .size           _Z7initRNGP17curandStateXORWOWj,(.L_x_83 - _Z7initRNGP17curandStateXORWOWj)
        .other          _Z7initRNGP17curandStateXORWOWj,@"STO_CUDA_ENTRY STV_DEFAULT"
_Z7initRNGP17curandStateXORWOWj:
.text._Z7initRNGP17curandStateXORWOWj:
[----:B------:R-:W-:Y:S01]  /*0000*/  LDC R1, c[0x0][0x37c] ;  /* 0x0000df00ff017b82 */ /* 0x000fe20000000800 */
[----:B------:R-:W0:Y:S07]  /*0010*/  S2R R2, SR_TID.X ;  /* 0x0000000000027919 */ /* 0x000e2e0000002100 */
[----:B------:R-:W1:Y:S01]  /*0020*/  LDC R0, c[0x0][0x388] ;  /* 0x0000e200ff007b82 */ /* 0x000e620000000800 */
[----:B------:R-:W2:Y:S01]  /*0030*/  LDCU.64 UR4, c[0x0][0x358] ;  /* 0x00006b00ff0477ac */ /* 0x000ea20008000a00 */
[----:B------:R-:W-:Y:S01]  /*0040*/  IMAD.MOV.U32 R5, RZ, RZ, -0x75bd8fc ;  /* 0xf8a42704ff057424 */ /* 0x000fe200078e00ff */
[----:B------:R-:W-:Y:S01]  /*0050*/  BSSY.RECONVERGENT B0, `(.L_x_72) ;  /* 0x00000e2000007945 */ /* 0x000fe20003800200 */
[----:B------:R-:W-:-:S04]  /*0060*/  IMAD.MOV.U32 R8, RZ, RZ, -0x23270784 ;  /* 0xdcd8f87cff087424 */ /* 0x000fc800078e00ff */
[----:B------:R-:W0:Y:S08]  /*0070*/  S2UR UR6, SR_CTAID.X ;  /* 0x00000000000679c3 */ /* 0x000e300000002500 */
[----:B------:R-:W0:Y:S08]  /*0080*/  LDC R13, c[0x0][0x360] ;  /* 0x0000d800ff0d7b82 */ /* 0x000e300000000800 */
[----:B------:R-:W3:Y:S01]  /*0090*/  LDC.64 R6, c[0x0][0x380] ;  /* 0x0000e000ff067b82 */ /* 0x000ee20000000a00 */
[----:B-1----:R-:W-:-:S05]  /*00a0*/  LOP3.LUT R0, R0, 0xaad26b49, RZ, 0x3c, !PT ;  /* 0xaad26b4900007812 */ /* 0x002fca00078e3cff */
[----:B------:R-:W-:-:S04]  /*00b0*/  IMAD R0, R0, 0x4182bed5, RZ ;  /* 0x4182bed500007824 */ /* 0x000fc800078e02ff */
[C---:B------:R-:W-:Y:S01]  /*00c0*/  VIADD R3, R0.reuse, 0x75bcd15 ;  /* 0x075bcd1500037836 */ /* 0x040fe20000000000 */
[C---:B------:R-:W-:Y:S01]  /*00d0*/  LOP3.LUT R4, R0.reuse, 0x159a55e5, RZ, 0x3c, !PT ;  /* 0x159a55e500047812 */ /* 0x040fe200078e3cff */
[C---:B------:R-:W-:Y:S02]  /*00e0*/  VIADD R9, R0.reuse, 0x583f19 ;  /* 0x00583f1900097836 */ /* 0x040fe40000000000 */
[----:B0-----:R-:W-:Y:S02]  /*00f0*/  IMAD R13, R13, UR6, R2 ;  /* 0x000000060d0d7c24 */ /* 0x001fe4000f8e0202 */
[----:B------:R-:W-:-:S03]  /*0100*/  VIADD R2, R0, 0xd9f6dc18 ;  /* 0xd9f6dc1800027836 */ /* 0x000fc60000000000 */
[C---:B------:R-:W-:Y:S01]  /*0110*/  ISETP.NE.AND P0, PT, R13.reuse, RZ, PT ;  /* 0x000000ff0d00720c */ /* 0x040fe20003f05270 */
[----:B---3--:R-:W-:-:S05]  /*0120*/  IMAD.WIDE R6, R13, 0x30, R6 ;  /* 0x000000300d067825 */ /* 0x008fca00078e0206 */
[----:B--2---:R0:W-:Y:S04]  /*0130*/  STG.E.64 desc[UR4][R6.64], R2 ;  /* 0x0000000206007986 */ /* 0x0041e8000c101b04 */
[----:B------:R0:W-:Y:S04]  /*0140*/  STG.E.64 desc[UR4][R6.64+0x8], R4 ;  /* 0x0000080406007986 */ /* 0x0001e8000c101b04 */
[----:B------:R0:W-:Y:S01]  /*0150*/  STG.E.64 desc[UR4][R6.64+0x10], R8 ;  /* 0x0000100806007986 */ /* 0x0001e2000c101b04 */
[----:B------:R-:W-:Y:S05]  /*0160*/  @!P0 BRA `(.L_x_73) ;  /* 0x0000000c00408947 */ /* 0x000fea0003800000 */
[----:B------:R-:W-:Y:S01]  /*0170*/  SHF.R.S32.HI R0, RZ, 0x1f, R13 ;  /* 0x0000001fff007819 */ /* 0x000fe2000001140d */
[----:B------:R-:W-:-:S07]  /*0180*/  IMAD.MOV.U32 R12, RZ, RZ, RZ ;  /* 0x000000ffff0c7224 */ /* 0x000fce00078e00ff */
.L_x_79:
[----:B0-----:R-:W-:Y:S01]  /*0190*/  LOP3.LUT R2, R13, 0x3, RZ, 0xc0, !PT ;  /* 0x000000030d027812 */ /* 0x001fe200078ec0ff */
[----:B------:R-:W-:Y:S03]  /*01a0*/  BSSY.RECONVERGENT B1, `(.L_x_74) ;  /* 0x00000c6000017945 */ /* 0x000fe60003800200 */
[----:B------:R-:W-:-:S04]  /*01b0*/  ISETP.NE.U32.AND P0, PT, R2, RZ, PT ;  /* 0x000000ff0200720c */ /* 0x000fc80003f05070 */
[----:B------:R-:W-:-:S13]  /*01c0*/  ISETP.NE.AND.EX P0, PT, RZ, RZ, PT, P0 ;  /* 0x000000ffff00720c */ /* 0x000fda0003f05300 */
[----:B------:R-:W-:Y:S05]  /*01d0*/  @!P0 BRA `(.L_x_75) ;  /* 0x0000000c00088947 */ /* 0x000fea0003800000 */
[----:B------:R-:W0:Y:S01]  /*01e0*/  LDC.64 R8, c[0x4][RZ] ;  /* 0x01000000ff087b82 */ /* 0x000e220000000a00 */
[----:B------:R-:W-:Y:S02]  /*01f0*/  IMAD.MOV.U32 R14, RZ, RZ, RZ ;  /* 0x000000ffff0e7224 */ /* 0x000fe400078e00ff */
[----:B0-----:R-:W-:-:S07]  /*0200*/  IMAD.WIDE.U32 R8, R12, 0xc80, R8 ;  /* 0x00000c800c087825 */ /* 0x001fce00078e0008 */
.L_x_78:
[----:B0-----:R-:W-:Y:S01]  /*0210*/  IMAD.MOV.U32 R15, RZ, RZ, RZ ;  /* 0x000000ffff0f7224 */ /* 0x001fe200078e00ff */
[----:B------:R-:W-:Y:S01]  /*0220*/  CS2R R2, SRZ ;  /* 0x0000000000027805 */ /* 0x000fe2000001ff00 */
[----:B------:R-:W-:Y:S01]  /*0230*/  IMAD.MOV.U32 R17, RZ, RZ, RZ ;  /* 0x000000ffff117224 */ /* 0x000fe200078e00ff */
[----:B------:R-:W-:-:S07]  /*0240*/  CS2R R4, SRZ ;  /* 0x0000000000047805 */ /* 0x000fce000001ff00 */
.L_x_77:
[----:B------:R-:W-:-:S05]  /*0250*/  IMAD.WIDE.U32 R10, R17, 0x4, R6 ;  /* 0x00000004110a7825 */ /* 0x000fca00078e0006 */
[----:B------:R0:W5:Y:S01]  /*0260*/  LDG.E R16, desc[UR4][R10.64+0x4] ;  /* 0x000004040a107981 */ /* 0x000162000c1e1900 */
[----:B------:R-:W-:-:S07]  /*0270*/  IMAD.MOV.U32 R19, RZ, RZ, RZ ;  /* 0x000000ffff137224 */ /* 0x000fce00078e00ff */
.L_x_76:
[----:B-----5:R-:W-:Y:S01]  /*0280*/  SHF.R.U32.HI R24, RZ, R19, R16 ;  /* 0x00000013ff187219 */ /* 0x020fe20000011610 */
[----:B0-----:R-:W-:-:S03]  /*0290*/  IMAD.SHL.U32 R10, R17, 0x20, RZ ;  /* 0x00000020110a7824 */ /* 0x001fc600078e00ff */
[----:B------:R-:W-:Y:S01]  /*02a0*/  LOP3.LUT R11, R24, 0x1, RZ, 0xc0, !PT ;  /* 0x00000001180b7812 */ /* 0x000fe200078ec0ff */
[----:B------:R-:W-:-:S03]  /*02b0*/  IMAD.IADD R10, R10, 0x1, R19 ;  /* 0x000000010a0a7824 */ /* 0x000fc600078e0213 */
[----:B------:R-:W-:Y:S01]  /*02c0*/  ISETP.NE.U32.AND P0, PT, R11, 0x1, PT ;  /* 0x000000010b00780c */ /* 0x000fe20003f05070 */
[----:B------:R-:W-:-:S03]  /*02d0*/  IMAD R11, R10, 0x5, RZ ;  /* 0x000000050a0b7824 */ /* 0x000fc600078e02ff */
[----:B------:R-:W-:Y:S01]  /*02e0*/  R2P PR, R24, 0x7e ;  /* 0x0000007e18007804 */ /* 0x000fe20000000000 */
[----:B------:R-:W-:-:S08]  /*02f0*/  IMAD.WIDE.U32 R10, R11, 0x4, R8 ;  /* 0x000000040b0a7825 */ /* 0x000fd000078e0008 */
[----:B------:R-:W2:Y:S04]  /*0300*/  @!P0 LDG.E R18, desc[UR4][R10.64] ;  /* 0x000000040a128981 */ /* 0x000ea8000c1e1900 */
[----:B------:R-:W3:Y:S04]  /*0310*/  @!P0 LDG.E R20, desc[UR4][R10.64+0x10] ;  /* 0x000010040a148981 */ /* 0x000ee8000c1e1900 */
[----:B------:R-:W4:Y:S04]  /*0320*/  @P1 LDG.E R22, desc[UR4][R10.64+0x14] ;  /* 0x000014040a161981 */ /* 0x000f28000c1e1900 */
[----:B------:R-:W4:Y:S04]  /*0330*/  @P2 LDG.E R26, desc[UR4][R10.64+0x28] ;  /* 0x000028040a1a2981 */ /* 0x000f28000c1e1900 */
[----:B------:R-:W4:Y:S04]  /*0340*/  @!P0 LDG.E R21, desc[UR4][R10.64+0x4] ;  /* 0x000004040a158981 */ /* 0x000f28000c1e1900 */
[----:B------:R-:W4:Y:S04]  /*0350*/  @!P0 LDG.E R23, desc[UR4][R10.64+0xc] ;  /* 0x00000c040a178981 */ /* 0x000f28000c1e1900 */
[----:B------:R-:W4:Y:S04]  /*0360*/  @P1 LDG.E R25, desc[UR4][R10.64+0x18] ;  /* 0x000018040a191981 */ /* 0x000f28000c1e1900 */
[----:B------:R-:W4:Y:S04]  /*0370*/  @P3 LDG.E R28, desc[UR4][R10.64+0x3c] ;  /* 0x00003c040a1c3981 */ /* 0x000f28000c1e1900 */
[----:B------:R-:W4:Y:S01]  /*0380*/  @P6 LDG.E R27, desc[UR4][R10.64+0x7c] ;  /* 0x00007c040a1b6981 */ /* 0x000f22000c1e1900 */
[----:B--2---:R-:W-:-:S03]  /*0390*/  @!P0 LOP3.LUT R15, R15, R18, RZ, 0x3c, !PT ;  /* 0x000000120f0f8212 */ /* 0x004fc600078e3cff */
[----:B------:R-:W2:Y:S01]  /*03a0*/  @!P0 LDG.E R18, desc[UR4][R10.64+0x8] ;  /* 0x000008040a128981 */ /* 0x000ea2000c1e1900 */
[----:B---3--:R-:W-:-:S03]  /*03b0*/  @!P0 LOP3.LUT R3, R3, R20, RZ, 0x3c, !PT ;  /* 0x0000001403038212 */ /* 0x008fc600078e3cff */
[----:B------:R-:W3:Y:S01]  /*03c0*/  @P1 LDG.E R20, desc[UR4][R10.64+0x24] ;  /* 0x000024040a141981 */ /* 0x000ee2000c1e1900 */
[----:B----4-:R-:W-:-:S03]  /*03d0*/  @P1 LOP3.LUT R15, R15, R22, RZ, 0x3c, !PT ;  /* 0x000000160f0f1212 */ /* 0x010fc600078e3cff */
[----:B------:R-:W4:Y:S01]  /*03e0*/  @P2 LDG.E R22, desc[UR4][R10.64+0x38] ;  /* 0x000038040a162981 */ /* 0x000f22000c1e1900 */
[----:B------:R-:W-:-:S03]  /*03f0*/  @P2 LOP3.LUT R15, R15, R26, RZ, 0x3c, !PT ;  /* 0x0000001a0f0f2212 */ /* 0x000fc600078e3cff */
[----:B------:R-:W4:Y:S01]  /*0400*/  @P4 LDG.E R26, desc[UR4][R10.64+0x50] ;  /* 0x000050040a1a4981 */ /* 0x000f22000c1e1900 */
[----:B------:R-:W-:-:S03]  /*0410*/  @!P0 LOP3.LUT R4, R4, R21, RZ, 0x3c, !PT ;  /* 0x0000001504048212 */ /* 0x000fc600078e3cff */
[----:B------:R-:W4:Y:S01]  /*0420*/  @P1 LDG.E R21, desc[UR4][R10.64+0x20] ;  /* 0x000020040a151981 */ /* 0x000f22000c1e1900 */
[----:B------:R-:W-:-:S03]  /*0430*/  @!P0 LOP3.LUT R2, R2, R23, RZ, 0x3c, !PT ;  /* 0x0000001702028212 */ /* 0x000fc600078e3cff */
[----:B------:R-:W4:Y:S01]  /*0440*/  @P2 LDG.E R23, desc[UR4][R10.64+0x2c] ;  /* 0x00002c040a172981 */ /* 0x000f22000c1e1900 */
[----:B------:R-:W-:-:S03]  /*0450*/  @P1 LOP3.LUT R4, R4, R25, RZ, 0x3c, !PT ;  /* 0x0000001904041212 */ /* 0x000fc600078e3cff */
[----:B------:R-:W4:Y:S01]  /*0460*/  @P2 LDG.E R25, desc[UR4][R10.64+0x34] ;  /* 0x000034040a192981 */ /* 0x000f22000c1e1900 */
[----:B--2---:R-:W-:-:S03]  /*0470*/  @!P0 LOP3.LUT R5, R5, R18, RZ, 0x3c, !PT ;  /* 0x0000001205058212 */ /* 0x004fc600078e3cff */
[----:B------:R-:W2:Y:S01]  /*0480*/  @P1 LDG.E R18, desc[UR4][R10.64+0x1c] ;  /* 0x00001c040a121981 */ /* 0x000ea2000c1e1900 */
[----:B---3--:R-:W-:-:S03]  /*0490*/  @P1 LOP3.LUT R3, R3, R20, RZ, 0x3c, !PT ;  /* 0x0000001403031212 */ /* 0x008fc600078e3cff */
[----:B------:R-:W3:Y:S01]  /*04a0*/  @P2 LDG.E R20, desc[UR4][R10.64+0x30] ;  /* 0x000030040a142981 */ /* 0x000ee2000c1e1900 */
[----:B----4-:R-:W-:-:S03]  /*04b0*/  @P2 LOP3.LUT R3, R3, R22, RZ, 0x3c, !PT ;  /* 0x0000001603032212 */ /* 0x010fc600078e3cff */
[----:B------:R-:W4:Y:S01]  /*04c0*/  @P3 LDG.E R22, desc[UR4][R10.64+0x4c] ;  /* 0x00004c040a163981 */ /* 0x000f22000c1e1900 */
[----:B------:R-:W-:-:S04]  /*04d0*/  @P3 LOP3.LUT R15, R15, R28, RZ, 0x3c, !PT ;  /* 0x0000001c0f0f3212 */ /* 0x000fc800078e3cff */
[----:B------:R-:W-:Y:S02]  /*04e0*/  @P4 LOP3.LUT R15, R15, R26, RZ, 0x3c, !PT ;  /* 0x0000001a0f0f4212 */ /* 0x000fe400078e3cff */
[----:B------:R-:W-:Y:S01]  /*04f0*/  @P1 LOP3.LUT R2, R2, R21, RZ, 0x3c, !PT ;  /* 0x0000001502021212 */ /* 0x000fe200078e3cff */
[----:B------:R-:W4:Y:S04]  /*0500*/  @P5 LDG.E R26, desc[UR4][R10.64+0x64] ;  /* 0x000064040a1a5981 */ /* 0x000f28000c1e1900 */
[----:B------:R-:W4:Y:S01]  /*0510*/  @P3 LDG.E R21, desc[UR4][R10.64+0x40] ;  /* 0x000040040a153981 */ /* 0x000f22000c1e1900 */
[----:B------:R-:W-:Y:S02]  /*0520*/  @P2 LOP3.LUT R4, R4, R23, RZ, 0x3c, !PT ;  /* 0x0000001704042212 */ /* 0x000fe400078e3cff */
[----:B------:R-:W-:Y:S01]  /*0530*/  @P2 LOP3.LUT R2, R2, R25, RZ, 0x3c, !PT ;  /* 0x0000001902022212 */ /* 0x000fe200078e3cff */
[----:B------:R-:W4:Y:S04]  /*0540*/  @P3 LDG.E R23, desc[UR4][R10.64+0x48] ;  /* 0x000048040a173981 */ /* 0x000f28000c1e1900 */
[----:B------:R-:W4:Y:S01]  /*0550*/  @P4 LDG.E R25, desc[UR4][R10.64+0x54] ;  /* 0x000054040a194981 */ /* 0x000f22000c1e1900 */
[----:B--2---:R-:W-:-:S03]  /*0560*/  @P1 LOP3.LUT R5, R5, R18, RZ, 0x3c, !PT ;  /* 0x0000001205051212 */ /* 0x004fc600078e3cff */
[----:B------:R-:W2:Y:S01]  /*0570*/  @P3 LDG.E R18, desc[UR4][R10.64+0x44] ;  /* 0x000044040a123981 */ /* 0x000ea2000c1e1900 */
[----:B---3--:R-:W-:-:S03]  /*0580*/  @P2 LOP3.LUT R5, R5, R20, RZ, 0x3c, !PT ;  /* 0x0000001405052212 */ /* 0x008fc600078e3cff */
[----:B------:R-:W3:Y:S01]  /*0590*/  @P4 LDG.E R20, desc[UR4][R10.64+0x58] ;  /* 0x000058040a144981 */ /* 0x000ee2000c1e1900 */
[----:B----4-:R-:W-:-:S03]  /*05a0*/  @P3 LOP3.LUT R3, R3, R22, RZ, 0x3c, !PT ;  /* 0x0000001603033212 */ /* 0x010fc600078e3cff */
[----:B------:R-:W4:Y:S01]  /*05b0*/  @P4 LDG.E R22, desc[UR4][R10.64+0x60] ;  /* 0x000060040a164981 */ /* 0x000f22000c1e1900 */
[----:B------:R-:W-:Y:S02]  /*05c0*/  LOP3.LUT P0, RZ, R24, 0x80, RZ, 0xc0, !PT ;  /* 0x0000008018ff7812 */ /* 0x000fe4000780c0ff */
[----:B------:R-:W-:Y:S02]  /*05d0*/  @P5 LOP3.LUT R15, R15, R26, RZ, 0x3c, !PT ;  /* 0x0000001a0f0f5212 */ /* 0x000fe400078e3cff */
[----:B------:R-:W4:Y:S01]  /*05e0*/  @P6 LDG.E R26, desc[UR4][R10.64+0x78] ;  /* 0x000078040a1a6981 */ /* 0x000f22000c1e1900 */
[----:B------:R-:W-:-:S03]  /*05f0*/  @P3 LOP3.LUT R4, R4, R21, RZ, 0x3c, !PT ;  /* 0x0000001504043212 */ /* 0x000fc600078e3cff */
[----:B------:R-:W4:Y:S01]  /*0600*/  @P4 LDG.E R21, desc[UR4][R10.64+0x5c] ;  /* 0x00005c040a154981 */ /* 0x000f22000c1e1900 */
[----:B------:R-:W-:-:S03]  /*0610*/  @P3 LOP3.LUT R2, R2, R23, RZ, 0x3c, !PT ;  /* 0x0000001702023212 */ /* 0x000fc600078e3cff */
[----:B------:R-:W4:Y:S01]  /*0620*/  @P5 LDG.E R23, desc[UR4][R10.64+0x68] ;  /* 0x000068040a175981 */ /* 0x000f22000c1e1900 */
[----:B------:R-:W-:-:S03]  /*0630*/  @P4 LOP3.LUT R4, R4, R25, RZ, 0x3c, !PT ;  /* 0x0000001904044212 */ /* 0x000fc600078e3cff */
[----:B------:R-:W4:Y:S01]  /*0640*/  @P5 LDG.E R25, desc[UR4][R10.64+0x70] ;  /* 0x000070040a195981 */ /* 0x000f22000c1e1900 */
[----:B--2---:R-:W-:-:S03]  /*0650*/  @P3 LOP3.LUT R5, R5, R18, RZ, 0x3c, !PT ;  /* 0x0000001205053212 */ /* 0x004fc600078e3cff */
[----:B------:R-:W2:Y:S01]  /*0660*/  @P5 LDG.E R18, desc[UR4][R10.64+0x6c] ;  /* 0x00006c040a125981 */ /* 0x000ea2000c1e1900 */
[----:B---3--:R-:W-:-:S03]  /*0670*/  @P4 LOP3.LUT R5, R5, R20, RZ, 0x3c, !PT ;  /* 0x0000001405054212 */ /* 0x008fc600078e3cff */
[----:B------:R-:W3:Y:S01]  /*0680*/  @P5 LDG.E R20, desc[UR4][R10.64+0x74] ;  /* 0x000074040a145981 */ /* 0x000ee2000c1e1900 */
[----:B----4-:R-:W-:-:S03]  /*0690*/  @P4 LOP3.LUT R3, R3, R22, RZ, 0x3c, !PT ;  /* 0x0000001603034212 */ /* 0x010fc600078e3cff */
[----:B------:R-:W4:Y:S01]  /*06a0*/  @P0 LDG.E R22, desc[UR4][R10.64+0x8c] ;  /* 0x00008c040a160981 */ /* 0x000f22000c1e1900 */
[----:B------:R-:W-:-:S03]  /*06b0*/  @P6 LOP3.LUT R15, R15, R26, RZ, 0x3c, !PT ;  /* 0x0000001a0f0f6212 */ /* 0x000fc600078e3cff */
        /* <DEDUP_REMOVED lines=13> */
[----:B------:R-:W-:Y:S02]  /*0790*/  @P6 LOP3.LUT R4, R4, R27, RZ, 0x3c, !PT ;  /* 0x0000001b04046212 */ /* 0x000fe400078e3cff */
[----:B------:R-:W-:Y:S02]  /*07a0*/  @P6 LOP3.LUT R2, R2, R21, RZ, 0x3c, !PT ;  /* 0x0000001502026212 */ /* 0x000fe400078e3cff */
[----:B------:R-:W-:Y:S02]  /*07b0*/  @P0 LOP3.LUT R4, R4, R23, RZ, 0x3c, !PT ;  /* 0x0000001704040212 */ /* 0x000fe400078e3cff */
[----:B------:R-:W-:Y:S02]  /*07c0*/  @P0 LOP3.LUT R2, R2, R25, RZ, 0x3c, !PT ;  /* 0x0000001902020212 */ /* 0x000fe400078e3cff */
[----:B--2---:R-:W-:Y:S02]  /*07d0*/  @P6 LOP3.LUT R5, R5, R18, RZ, 0x3c, !PT ;  /* 0x0000001205056212 */ /* 0x004fe400078e3cff */
[----:B---3--:R-:W-:-:S02]  /*07e0*/  @P6 LOP3.LUT R3, R3, R20, RZ, 0x3c, !PT ;  /* 0x0000001403036212 */ /* 0x008fc400078e3cff */
[----:B----4-:R-:W-:Y:S02]  /*07f0*/  @P0 LOP3.LUT R5, R5, R22, RZ, 0x3c, !PT ;  /* 0x0000001605050212 */ /* 0x010fe400078e3cff */
[----:B------:R-:W-:Y:S02]  /*0800*/  @P0 LOP3.LUT R3, R3, R26, RZ, 0x3c, !PT ;  /* 0x0000001a03030212 */ /* 0x000fe400078e3cff */
[----:B------:R-:W-:-:S13]  /*0810*/  R2P PR, R24.B1, 0x7f ;  /* 0x0000007f18007804 */ /* 0x000fda0000001000 */
[----:B------:R-:W2:Y:S04]  /*0820*/  @P0 LDG.E R18, desc[UR4][R10.64+0xa0] ;  /* 0x0000a0040a120981 */ /* 0x000ea8000c1e1900 */
[----:B------:R-:W3:Y:S04]  /*0830*/  @P1 LDG.E R22, desc[UR4][R10.64+0xb4] ;  /* 0x0000b4040a161981 */ /* 0x000ee8000c1e1900 */
[----:B------:R-:W4:Y:S04]  /*0840*/  @P2 LDG.E R26, desc[UR4][R10.64+0xc8] ;  /* 0x0000c8040a1a2981 */ /* 0x000f28000c1e1900 */
[----:B------:R-:W4:Y:S04]  /*0850*/  @P3 LDG.E R28, desc[UR4][R10.64+0xdc] ;  /* 0x0000dc040a1c3981 */ /* 0x000f28000c1e1900 */
[----:B------:R-:W4:Y:S04]  /*0860*/  @P0 LDG.E R23, desc[UR4][R10.64+0xa4] ;  /* 0x0000a4040a170981 */ /* 0x000f28000c1e1900 */
[----:B------:R-:W4:Y:S04]  /*0870*/  @P0 LDG.E R20, desc[UR4][R10.64+0xa8] ;  /* 0x0000a8040a140981 */ /* 0x000f28000c1e1900 */
[----:B------:R-:W4:Y:S04]  /*0880*/  @P4 LDG.E R25, desc[UR4][R10.64+0xf0] ;  /* 0x0000f0040a194981 */ /* 0x000f28000c1e1900 */
        /* <DEDUP_REMOVED lines=21> */
[----:B------:R-:W-:Y:S02]  /*09e0*/  LOP3.LUT P0, RZ, R24, 0x8000, RZ, 0xc0, !PT ;  /* 0x0000800018ff7812 */ /* 0x000fe4000780c0ff */
[----:B----4-:R-:W-:Y:S01]  /*09f0*/  @P5 LOP3.LUT R15, R15, R26, RZ, 0x3c, !PT ;  /* 0x0000001a0f0f5212 */ /* 0x010fe200078e3cff */
[----:B------:R-:W4:Y:S04]  /*0a00*/  @P3 LDG.E R24, desc[UR4][R10.64+0xe4] ;  /* 0x0000e4040a183981 */ /* 0x000f28000c1e1900 */
[----:B------:R-:W2:Y:S01]  /*0a10*/  @P6 LDG.E R26, desc[UR4][R10.64+0x118] ;  /* 0x000118040a1a6981 */ /* 0x000ea2000c1e1900 */
        /* <DEDUP_REMOVED lines=8> */
[----:B---3--:R-:W-:-:S03]  /*0aa0*/  @P2 LOP3.LUT R3, R3, R22, RZ, 0x3c, !PT ;  /* 0x0000001603032212 */ /* 0x008fc600078e3cff */
[----:B------:R-:W3:Y:S01]  /*0ab0*/  @P4 LDG.E R22, desc[UR4][R10.64+0x100] ;  /* 0x000100040a164981 */ /* 0x000ee2000c1e1900 */
[----:B--2---:R-:W-:-:S03]  /*0ac0*/  @P6 LOP3.LUT R15, R15, R26, RZ, 0x3c, !PT ;  /* 0x0000001a0f0f6212 */ /* 0x004fc600078e3cff */
[----:B------:R-:W2:Y:S01]  /*0ad0*/  @P0 LDG.E R26, desc[UR4][R10.64+0x12c] ;  /* 0x00012c040a1a0981 */ /* 0x000ea2000c1e1900 */
[----:B----4-:R-:W-:-:S03]  /*0ae0*/  @P2 LOP3.LUT R2, R2, R23, RZ, 0x3c, !PT ;  /* 0x0000001702022212 */ /* 0x010fc600078e3cff */
[----:B------:R-:W4:Y:S01]  /*0af0*/  @P4 LDG.E R23, desc[UR4][R10.64+0xfc] ;  /* 0x0000fc040a174981 */ /* 0x000f22000c1e1900 */
[----:B------:R-:W-:-:S03]  /*0b00*/  @P2 LOP3.LUT R5, R5, R20, RZ, 0x3c, !PT ;  /* 0x0000001405052212 */ /* 0x000fc600078e3cff */
[----:B------:R-:W4:Y:S01]  /*0b10*/  @P4 LDG.E R20, desc[UR4][R10.64+0xf8] ;  /* 0x0000f8040a144981 */ /* 0x000f22000c1e1900 */
[----:B------:R-:W-:Y:S02]  /*0b20*/  @P3 LOP3.LUT R2, R2, R27, RZ, 0x3c, !PT ;  /* 0x0000001b02023212 */ /* 0x000fe400078e3cff */
[----:B------:R-:W-:Y:S01]  /*0b30*/  @P3 LOP3.LUT R4, R4, R25, RZ, 0x3c, !PT ;  /* 0x0000001904043212 */ /* 0x000fe200078e3cff */
[----:B------:R-:W4:Y:S01]  /*0b40*/  @P5 LDG.E R27, desc[UR4][R10.64+0x110] ;  /* 0x000110040a1b5981 */ /* 0x000f22000c1e1900 */
[----:B------:R-:W-:-:S03]  /*0b50*/  @P3 LOP3.LUT R5, R5, R24, RZ, 0x3c, !PT ;  /* 0x0000001805053212 */ /* 0x000fc600078e3cff */
[----:B------:R-:W4:Y:S04]  /*0b60*/  @P5 LDG.E R25, desc[UR4][R10.64+0x108] ;  /* 0x000108040a195981 */ /* 0x000f28000c1e1900 */
        /* <DEDUP_REMOVED lines=19> */
[----:B------:R-:W-:-:S05]  /*0ca0*/  VIADD R19, R19, 0x10 ;  /* 0x0000001013137836 */ /* 0x000fca0000000000 */
[----:B------:R-:W-:Y:S02]  /*0cb0*/  ISETP.NE.AND P1, PT, R19, 0x20, PT ;  /* 0x000000201300780c */ /* 0x000fe40003f25270 */
[----:B------:R-:W-:Y:S02]  /*0cc0*/  @P5 LOP3.LUT R3, R3, R18, RZ, 0x3c, !PT ;  /* 0x0000001203035212 */ /* 0x000fe400078e3cff */
[----:B------:R-:W-:Y:S02]  /*0cd0*/  @P6 LOP3.LUT R4, R4, R21, RZ, 0x3c, !PT ;  /* 0x0000001504046212 */ /* 0x000fe400078e3cff */
[----:B---3--:R-:W-:-:S04]  /*0ce0*/  @P6 LOP3.LUT R3, R3, R22, RZ, 0x3c, !PT ;  /* 0x0000001603036212 */ /* 0x008fc800078e3cff */
[----:B--2---:R-:W-:Y:S02]  /*0cf0*/  @P0 LOP3.LUT R3, R3, R26, RZ, 0x3c, !PT ;  /* 0x0000001a03030212 */ /* 0x004fe400078e3cff */
[----:B----4-:R-:W-:Y:S02]  /*0d00*/  @P6 LOP3.LUT R2, R2, R23, RZ, 0x3c, !PT ;  /* 0x0000001702026212 */ /* 0x010fe400078e3cff */
[----:B------:R-:W-:Y:S02]  /*0d10*/  @P6 LOP3.LUT R5, R5, R20, RZ, 0x3c, !PT ;  /* 0x0000001405056212 */ /* 0x000fe400078e3cff */
[----:B------:R-:W-:Y:S02]  /*0d20*/  @P0 LOP3.LUT R2, R2, R27, RZ, 0x3c, !PT ;  /* 0x0000001b02020212 */ /* 0x000fe400078e3cff */
[----:B------:R-:W-:Y:S02]  /*0d30*/  @P0 LOP3.LUT R4, R4, R25, RZ, 0x3c, !PT ;  /* 0x0000001904040212 */ /* 0x000fe400078e3cff */
[----:B------:R-:W-:Y:S01]  /*0d40*/  @P0 LOP3.LUT R5, R5, R24, RZ, 0x3c, !PT ;  /* 0x0000001805050212 */ /* 0x000fe200078e3cff */
[----:B------:R-:W-:Y:S06]  /*0d50*/  @P1 BRA `(.L_x_76) ;  /* 0xfffffff400481947 */ /* 0x000fec000383ffff */
[----:B------:R-:W-:-:S05]  /*0d60*/  VIADD R17, R17, 0x1 ;  /* 0x0000000111117836 */ /* 0x000fca0000000000 */
[----:B------:R-:W-:-:S13]  /*0d70*/  ISETP.NE.AND P0, PT, R17, 0x5, PT ;  /* 0x000000051100780c */ /* 0x000fda0003f05270 */
[----:B------:R-:W-:Y:S05]  /*0d80*/  @P0 BRA `(.L_x_77) ;  /* 0xfffffff400300947 */ /* 0x000fea000383ffff */
[----:B------:R0:W-:Y:S01]  /*0d90*/  STG.E.64 desc[UR4][R6.64+0x8], R4 ;  /* 0x0000080406007986 */ /* 0x0001e2000c101b04 */
[----:B------:R-:W-:Y:S01]  /*0da0*/  VIADD R14, R14, 0x1 ;  /* 0x000000010e0e7836 */ /* 0x000fe20000000000 */
[----:B------:R-:W-:Y:S02]  /*0db0*/  LOP3.LUT R11, R13, 0x3, RZ, 0xc0, !PT ;  /* 0x000000030d0b7812 */ /* 0x000fe400078ec0ff */
[----:B------:R0:W-:Y:S02]  /*0dc0*/  STG.E.64 desc[UR4][R6.64+0x10], R2 ;  /* 0x0000100206007986 */ /* 0x0001e4000c101b04 */
[----:B------:R-:W-:Y:S02]  /*0dd0*/  ISETP.GE.U32.AND P0, PT, R14, R11, PT ;  /* 0x0000000b0e00720c */ /* 0x000fe40003f06070 */
[----:B------:R0:W-:Y:S11]  /*0de0*/  STG.E desc[UR4][R6.64+0x4], R15 ;  /* 0x0000040f06007986 */ /* 0x0001f6000c101904 */
[----:B------:R-:W-:Y:S05]  /*0df0*/  @!P0 BRA `(.L_x_78) ;  /* 0xfffffff400048947 */ /* 0x000fea000383ffff */
.L_x_75:
[----:B------:R-:W-:Y:S05]  /*0e00*/  BSYNC.RECONVERGENT B1 ;  /* 0x0000000000017941 */ /* 0x000fea0003800200 */
.L_x_74:
[C---:B------:R-:W-:Y:S01]  /*0e10*/  ISETP.GT.U32.AND P0, PT, R13.reuse, 0x3, PT ;  /* 0x000000030d00780c */ /* 0x040fe20003f04070 */
[----:B------:R-:W-:Y:S01]  /*0e20*/  VIADD R12, R12, 0x1 ;  /* 0x000000010c0c7836 */ /* 0x000fe20000000000 */
[--C-:B------:R-:W-:Y:S02]  /*0e30*/  SHF.R.U64 R13, R13, 0x2, R0.reuse ;  /* 0x000000020d0d7819 */ /* 0x100fe40000001200 */
[----:B------:R-:W-:Y:S02]  /*0e40*/  ISETP.GT.U32.AND.EX P0, PT, R0, RZ, PT, P0 ;  /* 0x000000ff0000720c */ /* 0x000fe40003f04100 */
[----:B------:R-:W-:-:S11]  /*0e50*/  SHF.R.U32.HI R0, RZ, 0x2, R0 ;  /* 0x00000002ff007819 */ /* 0x000fd60000011600 */
[----:B------:R-:W-:Y:S05]  /*0e60*/  @P0 BRA `(.L_x_79) ;  /* 0xfffffff000c80947 */ /* 0x000fea000383ffff */
.L_x_73:
[----:B------:R-:W-:Y:S05]  /*0e70*/  BSYNC.RECONVERGENT B0 ;  /* 0x0000000000007941 */ /* 0x000fea0003800200 */
.L_x_72:
[----:B------:R-:W-:Y:S04]  /*0e80*/  STG.E.64 desc[UR4][R6.64+0x18], RZ ;  /* 0x000018ff06007986 */ /* 0x000fe8000c101b04 */
[----:B------:R-:W-:Y:S04]  /*0e90*/  STG.E desc[UR4][R6.64+0x20], RZ ;  /* 0x000020ff06007986 */ /* 0x000fe8000c101904 */
[----:B------:R-:W-:Y:S01]  /*0ea0*/  STG.E.64 desc[UR4][R6.64+0x28], RZ ;  /* 0x000028ff06007986 */ /* 0x000fe2000c101b04 */
[----:B------:R-:W-:Y:S05]  /*0eb0*/  EXIT ;  /* 0x000000000000794d */ /* 0x000fea0003800000 */
.L_x_80:
        /* <DEDUP_REMOVED lines=12> */
.L_x_83:


//--------------------- .nv.global.init           --------------------------
	.section	.nv.global.init,"aw",@progbits
	.align	4
.nv.global.init:
	.type		mrg32k3aM1SubSeq,@object
	.size		mrg32k3aM1SubSeq,(mrg32k3aM2SubSeq - mrg32k3aM1SubSeq)
mrg32k3aM1SubSeq:
        /*0000*/ 	.byte	0x0b, 0xcc, 0xee, 0x04, 0x73, 0x29, 0x8b, 0x6f, 0xf6, 0x53, 0x03, 0xf6, 0x23, 0xf6, 0xea, 0xda
        /* <DEDUP_REMOVED lines=125> */
	.type		mrg32k3aM2SubSeq,@object
	.size		mrg32k3aM2SubSeq,(mrg32k3aM1 - mrg32k3aM2SubSeq)
mrg32k3aM2SubSeq:
        /* <DEDUP_REMOVED lines=126> */
	.type		mrg32k3aM1,@object
	.size		mrg32k3aM1,(mrg32k3aM1Seq - mrg32k3aM1)
mrg32k3aM1:
        /* <DEDUP_REMOVED lines=144> */
	.type		mrg32k3aM1Seq,@object
	.size		mrg32k3aM1Seq,(mrg32k3aM2 - mrg32k3aM1Seq)
mrg32k3aM1Seq:
        /* <DEDUP_REMOVED lines=144> */
	.type		mrg32k3aM2,@object
	.size		mrg32k3aM2,(mrg32k3aM2Seq - mrg32k3aM2)
mrg32k3aM2:
        /* <DEDUP_REMOVED lines=144> */
	.type		mrg32k3aM2Seq,@object
	.size		mrg32k3aM2Seq,(precalc_xorwow_matrix - mrg32k3aM2Seq)
mrg32k3aM2Seq:
        /* <DEDUP_REMOVED lines=144> */
	.type		precalc_xorwow_matrix,@object
	.size		precalc_xorwow_matrix,(precalc_xorwow_offset_matrix - precalc_xorwow_matrix)
precalc_xorwow_matrix:
        /* <DEDUP_REMOVED lines=6400> */
	.type		precalc_xorwow_offset_matrix,@object
	.size		precalc_xorwow_offset_matrix,(.L_1 - precalc_xorwow_offset_matrix)
precalc_xorwow_offset_matrix:
        /* <DEDUP_REMOVED lines=6400> */
.L_1:


//--------------------- .nv.shared.reserved.0     --------------------------
	.section	.nv.shared.reserved.0,"aw",@nobits
	.weak		__nv_reservedSMEM_offset_0_alias
	.size		__nv_reservedSMEM_offset_0_alias, 0, 64
	.other		__nv_reservedSMEM_offset_0_alias,@"STO_CUDA_RESERVED_SHARED STV_DEFAULT"
__nv_reservedSMEM_offset_0_alias:
	.zero		0
	.zero		64


//--------------------- .nv.constant0._Z11thread_funcPiS_S_S_ --------------------------
	.section	.nv.constant0._Z11thread_funcPiS_S_S_,"a",@progbits
	.sectionflags	@""
	.align	4
.nv.constant0._Z11thread_funcPiS_S_S_:
	.zero		928


//--------------------- .nv.constant0._Z10init_arrayPiS_S_P17curandStateXORWOW --------------------------
	.section	.nv.constant0._Z10init_arrayPiS_S_P17curandStateXORWOW,"a",@progbits
	.sectionflags	@""
	.align	4
.nv.constant0._Z10init_arrayPiS_S_P17curandStateXORWOW:
	.zero		928


//--------------------- .nv.constant0._Z7initRNGP17curandStateXORWOWj --------------------------
	.section	.nv.constant0._Z7initRNGP17curandStateXORWOWj,"a",@progbits
	.sectionflags	@""
	.align	4
.nv.constant0._Z7initRNGP17curandStateXORWOWj:
	.zero		908


//--------------------- SYMBOLS --------------------------

	.type		.nv.reservedSmem.offset0,@object
	.size		.nv.reservedSmem.offset0,0x4
